	.target	sm_90a

	.elftype	@"ET_EXEC"


//--------------------- .note.nv.tkinfo           --------------------------
	.section	.note.nv.tkinfo,"",@"SHT_NOTE"
	.sectionflags	@"SHF_NOTE_NV_TKINFO"
	.tkinfo
        /*0018*/ 	.word	0x00000002
        /*0030*/ 	.string	""
        /*0030*/ 	.string	"ptxas"
        /*0030*/ 	.string	"Cuda compilation tools, release 13.0, V13.0.88"
        /*0030*/ 	.string	"Build cuda_13.0.r13.0/compiler.36424714_0"
        /*0030*/ 	.string	"-arch sm_90a -m 64 "



//--------------------- .note.nv.cuinfo           --------------------------
	.section	.note.nv.cuinfo,"",@"SHT_NOTE"
	.sectionflags	@"SHF_NOTE_NV_CUINFO"
        /*0018*/ 	.short	0x0002
        /*001a*/ 	.short	0x005a
        /*001c*/ 	.short	0x0082
	.zero		2


//--------------------- .nv.info                  --------------------------
	.section	.nv.info,"",@"SHT_CUDA_INFO"
	.align	4


	//----- nvinfo : EIATTR_REGCOUNT
	.align		4
        /*0000*/ 	.byte	0x04, 0x2f
        /*0002*/ 	.short	(.L_12 - .L_11)
	.align		4
.L_11:
        /*0004*/ 	.word	index@(_ZN7cutlass13device_kernelINS_4conv6kernel13ConvUniversalINS1_16ConvProblemShapeILNS1_8OperatorE0ELi3EEENS1_10collective14CollectiveConvINS1_46MainloopSm90TmaGmmaWarpSpecializedImplicitGemmILS5_0ELi7ELi3EN4cute5tupleIJNSA_1CILi2EEENSC_ILi1EEESE_EEENS1_36KernelImplicitTmaWarpSpecializedSm90ELi1EEENSB_IJNSC_ILi64EEESI_NSB_IJSI_EEEEEENS_10tfloat32_tESL_NSA_8TiledMMAINSA_8MMA_AtomIJNSA_4SM904GMMA29MMA_64x64x8_F32TF32TF32_SS_TNILNSP_7ScaleInE1ELSR_1EEEEEENSA_6LayoutINSB_IJSE_SE_SE_EEENSB_IJNSC_ILi0EEESW_SW_EEEEENSB_IJNSA_10UnderscoreESZ_SZ_EEEEENS7_6detail26Sm90ImplicitGemmTileTraitsINSA_20SM90_TMA_LOAD_IM2COLENSA_14ComposedLayoutINSA_7SwizzleILi3ELi4ELi3EEENSA_18smem_ptr_flag_bitsILi32EEENSU_INSB_IJNSB_IJNSC_ILi8EEES1A_EEENSB_IJNSC_ILi32EEESD_EEENSB_IJSE_NSC_ILi7EEEEEEEEENSB_IJNSB_IJS1C_NSC_ILi512EEEEEENSB_IJSE_NSC_ILi256EEEEEENSB_IJSW_NSC_ILi4096EEEEEEEEEEEEEvEENS13_INSA_23SM90_TMA_LOAD_MULTICASTES1P_vEEEENS_8epilogue10collective6detail29Sm90TmaWarpSpecializedAdapterINS1V_15DefaultEpilogueISL_NSB_IJNSB_IJllllEEESE_SW_EEES20_NS1U_6thread17LinearCombinationISL_Li1EffLNS21_9ScaleType4KindE0ELNS_15FloatRoundStyleE2ESL_EENS_4gemm15EpilogueDefaultEEEEEvvEEEEvNT_6ParamsE)
        /*0008*/ 	.word	0x0000003a


	//----- nvinfo : EIATTR_FRAME_SIZE
	.align		4
.L_12:
        /*000c*/ 	.byte	0x04, 0x11
        /*000e*/ 	.short	(.L_14 - .L_13)
	.align		4
.L_13:
        /*0010*/ 	.word	index@(_ZN7cutlass13device_kernelINS_4conv6kernel13ConvUniversalINS1_16ConvProblemShapeILNS1_8OperatorE0ELi3EEENS1_10collective14CollectiveConvINS1_46MainloopSm90TmaGmmaWarpSpecializedImplicitGemmILS5_0ELi7ELi3EN4cute5tupleIJNSA_1CILi2EEENSC_ILi1EEESE_EEENS1_36KernelImplicitTmaWarpSpecializedSm90ELi1EEENSB_IJNSC_ILi64EEESI_NSB_IJSI_EEEEEENS_10tfloat32_tESL_NSA_8TiledMMAINSA_8MMA_AtomIJNSA_4SM904GMMA29MMA_64x64x8_F32TF32TF32_SS_TNILNSP_7ScaleInE1ELSR_1EEEEEENSA_6LayoutINSB_IJSE_SE_SE_EEENSB_IJNSC_ILi0EEESW_SW_EEEEENSB_IJNSA_10UnderscoreESZ_SZ_EEEEENS7_6detail26Sm90ImplicitGemmTileTraitsINSA_20SM90_TMA_LOAD_IM2COLENSA_14ComposedLayoutINSA_7SwizzleILi3ELi4ELi3EEENSA_18smem_ptr_flag_bitsILi32EEENSU_INSB_IJNSB_IJNSC_ILi8EEES1A_EEENSB_IJNSC_ILi32EEESD_EEENSB_IJSE_NSC_ILi7EEEEEEEEENSB_IJNSB_IJS1C_NSC_ILi512EEEEEENSB_IJSE_NSC_ILi256EEEEEENSB_IJSW_NSC_ILi4096EEEEEEEEEEEEEvEENS13_INSA_23SM90_TMA_LOAD_MULTICASTES1P_vEEEENS_8epilogue10collective6detail29Sm90TmaWarpSpecializedAdapterINS1V_15DefaultEpilogueISL_NSB_IJNSB_IJllllEEESE_SW_EEES20_NS1U_6thread17LinearCombinationISL_Li1EffLNS21_9ScaleType4KindE0ELNS_15FloatRoundStyleE2ESL_EENS_4gemm15EpilogueDefaultEEEEEvvEEEEvNT_6ParamsE)
        /*0014*/ 	.word	0x00000000


	//----- nvinfo : EIATTR_MIN_STACK_SIZE
	.align		4
.L_14:
        /*0018*/ 	.byte	0x04, 0x12
        /*001a*/ 	.short	(.L_16 - .L_15)
	.align		4
.L_15:
        /*001c*/ 	.word	index@(_ZN7cutlass13device_kernelINS_4conv6kernel13ConvUniversalINS1_16ConvProblemShapeILNS1_8OperatorE0ELi3EEENS1_10collective14CollectiveConvINS1_46MainloopSm90TmaGmmaWarpSpecializedImplicitGemmILS5_0ELi7ELi3EN4cute5tupleIJNSA_1CILi2EEENSC_ILi1EEESE_EEENS1_36KernelImplicitTmaWarpSpecializedSm90ELi1EEENSB_IJNSC_ILi64EEESI_NSB_IJSI_EEEEEENS_10tfloat32_tESL_NSA_8TiledMMAINSA_8MMA_AtomIJNSA_4SM904GMMA29MMA_64x64x8_F32TF32TF32_SS_TNILNSP_7ScaleInE1ELSR_1EEEEEENSA_6LayoutINSB_IJSE_SE_SE_EEENSB_IJNSC_ILi0EEESW_SW_EEEEENSB_IJNSA_10UnderscoreESZ_SZ_EEEEENS7_6detail26Sm90ImplicitGemmTileTraitsINSA_20SM90_TMA_LOAD_IM2COLENSA_14ComposedLayoutINSA_7SwizzleILi3ELi4ELi3EEENSA_18smem_ptr_flag_bitsILi32EEENSU_INSB_IJNSB_IJNSC_ILi8EEES1A_EEENSB_IJNSC_ILi32EEESD_EEENSB_IJSE_NSC_ILi7EEEEEEEEENSB_IJNSB_IJS1C_NSC_ILi512EEEEEENSB_IJSE_NSC_ILi256EEEEEENSB_IJSW_NSC_ILi4096EEEEEEEEEEEEEvEENS13_INSA_23SM90_TMA_LOAD_MULTICASTES1P_vEEEENS_8epilogue10collective6detail29Sm90TmaWarpSpecializedAdapterINS1V_15DefaultEpilogueISL_NSB_IJNSB_IJllllEEESE_SW_EEES20_NS1U_6thread17LinearCombinationISL_Li1EffLNS21_9ScaleType4KindE0ELNS_15FloatRoundStyleE2ESL_EENS_4gemm15EpilogueDefaultEEEEEvvEEEEvNT_6ParamsE)
        /*0020*/ 	.word	0x00000000
.L_16:


//--------------------- .nv.compat                --------------------------
	.section	.nv.compat,"",@"SHT_CUDA_COMPAT_INFO"
	.align	4
        /*0000*/ 	.byte	0x02, 0x09, 0x01, 0x00, 0x02, 0x02, 0x04, 0x00, 0x02, 0x05, 0x05, 0x00, 0x03, 0x07, 0x01, 0x01
        /*0010*/ 	.byte	0x02, 0x03, 0x01, 0x00, 0x02, 0x06, 0x01, 0x00, 0x04, 0x0b, 0x08, 0x00, 0x00, 0x00, 0x00, 0x00
        /*0020*/ 	.byte	0x00, 0x00, 0x00, 0x00


//--------------------- .nv.info._ZN7cutlass13device_kernelINS_4conv6kernel13ConvUniversalINS1_16ConvProblemShapeILNS1_8OperatorE0ELi3EEENS1_10collective14CollectiveConvINS1_46MainloopSm90TmaGmmaWarpSpecializedImplicitGemmILS5_0ELi7ELi3EN4cute5tupleIJNSA_1CILi2EEENSC_ILi1EEESE_EEENS1_36KernelImplicitTmaWarpSpecializedSm90ELi1EEENSB_IJNSC_ILi64EEESI_NSB_IJSI_EEEEEENS_10tfloat32_tESL_NSA_8TiledMMAINSA_8MMA_AtomIJNSA_4SM904GMMA29MMA_64x64x8_F32TF32TF32_SS_TNILNSP_7ScaleInE1ELSR_1EEEEEENSA_6LayoutINSB_IJSE_SE_SE_EEENSB_IJNSC_ILi0EEESW_SW_EEEEENSB_IJNSA_10UnderscoreESZ_SZ_EEEEENS7_6detail26Sm90ImplicitGemmTileTraitsINSA_20SM90_TMA_LOAD_IM2COLENSA_14ComposedLayoutINSA_7SwizzleILi3ELi4ELi3EEENSA_18smem_ptr_flag_bitsILi32EEENSU_INSB_IJNSB_IJNSC_ILi8EEES1A_EEENSB_IJNSC_ILi32EEESD_EEENSB_IJSE_NSC_ILi7EEEEEEEEENSB_IJNSB_IJS1C_NSC_ILi512EEEEEENSB_IJSE_NSC_ILi256EEEEEENSB_IJSW_NSC_ILi4096EEEEEEEEEEEEEvEENS13_INSA_23SM90_TMA_LOAD_MULTICASTES1P_vEEEENS_8epilogue10collective6detail29Sm90TmaWarpSpecializedAdapterINS1V_15DefaultEpilogueISL_NSB_IJNSB_IJllllEEESE_SW_EEES20_NS1U_6thread17LinearCombinationISL_Li1EffLNS21_9ScaleType4KindE0ELNS_15FloatRoundStyleE2ESL_EENS_4gemm15EpilogueDefaultEEEEEvvEEEEvNT_6ParamsE --------------------------
	.section	.nv.info._ZN7cutlass13device_kernelINS_4conv6kernel13ConvUniversalINS1_16ConvProblemShapeILNS1_8OperatorE0ELi3EEENS1_10collective14CollectiveConvINS1_46MainloopSm90TmaGmmaWarpSpecializedImplicitGemmILS5_0ELi7ELi3EN4cute5tupleIJNSA_1CILi2EEENSC_ILi1EEESE_EEENS1_36KernelImplicitTmaWarpSpecializedSm90ELi1EEENSB_IJNSC_ILi64EEESI_NSB_IJSI_EEEEEENS_10tfloat32_tESL_NSA_8TiledMMAINSA_8MMA_AtomIJNSA_4SM904GMMA29MMA_64x64x8_F32TF32TF32_SS_TNILNSP_7ScaleInE1ELSR_1EEEEEENSA_6LayoutINSB_IJSE_SE_SE_EEENSB_IJNSC_ILi0EEESW_SW_EEEEENSB_IJNSA_10UnderscoreESZ_SZ_EEEEENS7_6detail26Sm90ImplicitGemmTileTraitsINSA_20SM90_TMA_LOAD_IM2COLENSA_14ComposedLayoutINSA_7SwizzleILi3ELi4ELi3EEENSA_18smem_ptr_flag_bitsILi32EEENSU_INSB_IJNSB_IJNSC_ILi8EEES1A_EEENSB_IJNSC_ILi32EEESD_EEENSB_IJSE_NSC_ILi7EEEEEEEEENSB_IJNSB_IJS1C_NSC_ILi512EEEEEENSB_IJSE_NSC_ILi256EEEEEENSB_IJSW_NSC_ILi4096EEEEEEEEEEEEEvEENS13_INSA_23SM90_TMA_LOAD_MULTICASTES1P_vEEEENS_8epilogue10collective6detail29Sm90TmaWarpSpecializedAdapterINS1V_15DefaultEpilogueISL_NSB_IJNSB_IJllllEEESE_SW_EEES20_NS1U_6thread17LinearCombinationISL_Li1EffLNS21_9ScaleType4KindE0ELNS_15FloatRoundStyleE2ESL_EENS_4gemm15EpilogueDefaultEEEEEvvEEEEvNT_6ParamsE,"",@"SHT_CUDA_INFO"
	.sectionflags	@""
	.align	4


	//----- nvinfo : EIATTR_CUDA_API_VERSION
	.align		4
        /*0000*/ 	.byte	0x04, 0x37
        /*0002*/ 	.short	(.L_18 - .L_17)
.L_17:
        /*0004*/ 	.word	0x00000082


	//----- nvinfo : EIATTR_KPARAM_INFO
	.align		4
.L_18:
        /*0008*/ 	.byte	0x04, 0x17
        /*000a*/ 	.short	(.L_20 - .L_19)
.L_19:
        /*000c*/ 	.word	0x00000000
        /*0010*/ 	.short	0x0000
        /*0012*/ 	.short	0x0070
        /*0014*/ 	.byte	0x00, 0xf0, 0x01, 0x10


	//----- nvinfo : EIATTR_SPARSE_MMA_MASK
	.align		4
.L_20:
        /*0018*/ 	.byte	0x03, 0x50
        /*001a*/ 	.short	0x0000


	//----- nvinfo : EIATTR_MAXREG_COUNT
	.align		4
        /*001c*/ 	.byte	0x03, 0x1b
        /*001e*/ 	.short	0x00ff


	//----- nvinfo : EIATTR_NUM_BARRIERS
	.align		4
        /*0020*/ 	.byte	0x02, 0x4c
        /*0022*/ 	.byte	0x01
	.zero		1


	//----- nvinfo : EIATTR_MERCURY_ISA_VERSION
	.align		4
        /*0024*/ 	.byte	0x03, 0x5f
        /*0026*/ 	.short	0x0101


	//----- nvinfo : EIATTR_COOP_GROUP_MASK_REGIDS
	.align		4
        /*0028*/ 	.byte	0x04, 0x29
        /*002a*/ 	.short	(.L_22 - .L_21)


	//   ....[0]....
.L_21:
        /*002c*/ 	.word	0xffffffff


	//   ....[1]....
        /*0030*/ 	.word	0xffffffff


	//   ....[2]....
        /*0034*/ 	.word	0xffffffff


	//   ....[3]....
        /*0038*/ 	.word	0xffffffff


	//----- nvinfo : EIATTR_COOP_GROUP_INSTR_OFFSETS
	.align		4
.L_22:
        /*003c*/ 	.byte	0x04, 0x28
        /*003e*/ 	.short	(.L_24 - .L_23)


	//   ....[0]....
.L_23:
        /*0040*/ 	.word	0x00000070


	//   ....[1]....
        /*0044*/ 	.word	0x00000080


	//   ....[2]....
        /*0048*/ 	.word	0x00000140


	//   ....[3]....
        /*004c*/ 	.word	0x00000700


	//----- nvinfo : EIATTR_MBARRIER_INSTR_OFFSETS
	.align		4
.L_24:
        /*0050*/ 	.byte	0x04, 0x39
        /*0052*/ 	.short	(.L_26 - .L_25)


	//   ....[0]....
.L_25:
        /*0054*/ 	.word	0x000002f0
        /*0058*/ 	.word	0x000000ff
        /*005c*/ 	.word	0x00038000
        /*0060*/ 	.short	0x0100
        /*0062*/ 	.byte	0x08
	.zero		1


	//   ....[1]....
        /*0064*/ 	.word	0x00000300
        /*0068*/ 	.word	0x000000ff
        /*006c*/ 	.word	0x00038038
        /*0070*/ 	.short	0x0100
        /*0072*/ 	.byte	0x08
	.zero		1


	//   ....[2]....
        /*0074*/ 	.word	0x00000310
        /*0078*/ 	.word	0x000000ff
        /*007c*/ 	.word	0x00038008
        /*0080*/ 	.short	0x0100
        /*0082*/ 	.byte	0x08
	.zero		1


	//   ....[3]....
        /*0084*/ 	.word	0x00000320
        /*0088*/ 	.word	0x000000ff
        /*008c*/ 	.word	0x00038040
        /*0090*/ 	.short	0x0100
        /*0092*/ 	.byte	0x08
	.zero		1


	//   ....[4]....
        /*0094*/ 	.word	0x00000330
        /*0098*/ 	.word	0x000000ff
        /*009c*/ 	.word	0x00038010
        /*00a0*/ 	.short	0x0100
        /*00a2*/ 	.byte	0x08
	.zero		1


	//   ....[5]....
        /*00a4*/ 	.word	0x00000340
        /*00a8*/ 	.word	0x000000ff
        /*00ac*/ 	.word	0x00038048
        /*00b0*/ 	.short	0x0100
        /*00b2*/ 	.byte	0x08
	.zero		1


	//   ....[6]....
        /*00b4*/ 	.word	0x00000350
        /*00b8*/ 	.word	0x000000ff
        /*00bc*/ 	.word	0x00038018
        /*00c0*/ 	.short	0x0100
        /*00c2*/ 	.byte	0x08
	.zero		1


	//   ....[7]....
        /*00c4*/ 	.word	0x00000360
        /*00c8*/ 	.word	0x000000ff
        /*00cc*/ 	.word	0x00038050
        /*00d0*/ 	.short	0x0100
        /*00d2*/ 	.byte	0x08
	.zero		1


	//   ....[8]....
        /*00d4*/ 	.word	0x00000370
        /*00d8*/ 	.word	0x000000ff
        /*00dc*/ 	.word	0x00038020
        /*00e0*/ 	.short	0x0100
        /*00e2*/ 	.byte	0x08
	.zero		1


	//   ....[9]....
        /*00e4*/ 	.word	0x00000380
        /*00e8*/ 	.word	0x000000ff
        /*00ec*/ 	.word	0x00038058
        /*00f0*/ 	.short	0x0100
        /*00f2*/ 	.byte	0x08
	.zero		1


	//   ....[10]....
        /*00f4*/ 	.word	0x00000390
        /*00f8*/ 	.word	0x000000ff
        /*00fc*/ 	.word	0x00038028
        /*0100*/ 	.short	0x0100
        /*0102*/ 	.byte	0x08
	.zero		1


	//   ....[11]....
        /*0104*/ 	.word	0x000003a0
        /*0108*/ 	.word	0x000000ff
        /*010c*/ 	.word	0x00038060
        /*0110*/ 	.short	0x0100
        /*0112*/ 	.byte	0x08
	.zero		1


	//   ....[12]....
        /*0114*/ 	.word	0x000003b0
        /*0118*/ 	.word	0x000000ff
        /*011c*/ 	.word	0x00038030
        /*0120*/ 	.short	0x0100
        /*0122*/ 	.byte	0x08
	.zero		1


	//   ....[13]....
        /*0124*/ 	.word	0x000003c0
        /*0128*/ 	.word	0x000000ff
        /*012c*/ 	.word	0x00038068
        /*0130*/ 	.short	0x0100
        /*0132*/ 	.byte	0x08
	.zero		1


	//   ....[14]....
        /*0134*/ 	.word	0x00000c80
        /*0138*/ 	.word	0x00000008
        /*013c*/ 	.word	0x00038000
        /*0140*/ 	.short	0x010a
        /*0142*/ 	.byte	0x3f
	.zero		1


	//   ....[15]....
        /*0144*/ 	.word	0x00001160
        /*0148*/ 	.word	0x0000000a
        /*014c*/ 	.word	0x00038000
        /*0150*/ 	.short	0x010a
        /*0152*/ 	.byte	0x3f
	.zero		1


	//   ....[16]....
        /*0154*/ 	.word	0x000014c0
        /*0158*/ 	.word	0x00000009
        /*015c*/ 	.word	0x00000000
        /*0160*/ 	.short	0x0101
        /*0162*/ 	.byte	0x3f
	.zero		1


	//   ....[17]....
        /*0164*/ 	.word	0x00001710
        /*0168*/ 	.word	0x00000003
        /*016c*/ 	.word	0x00000000
        /*0170*/ 	.short	0x0101
        /*0172*/ 	.byte	0x3f
	.zero		1


	//   ....[18]....
        /*0174*/ 	.word	0x00004200
        /*0178*/ 	.word	0x00000007
        /*017c*/ 	.word	0x00038038
        /*0180*/ 	.short	0x010a
        /*0182*/ 	.byte	0x3f
	.zero		1


	//   ....[19]....
        /*0184*/ 	.word	0x00006e80
        /*0188*/ 	.word	0x00000004
        /*018c*/ 	.word	0x00000000
        /*0190*/ 	.short	0x010a
        /*0192*/ 	.byte	0x3f
	.zero		1


	//   ....[20]....
        /*0194*/ 	.word	0x00006f30
        /*0198*/ 	.word	0x00000002
        /*019c*/ 	.word	0x00000000
        /*01a0*/ 	.short	0x010a
        /*01a2*/ 	.byte	0x3f
	.zero		1


	//   ....[21]....
        /*01a4*/ 	.word	0x00006fe0
        /*01a8*/ 	.word	0x00000002
        /*01ac*/ 	.word	0x00000000
        /*01b0*/ 	.short	0x010a
        /*01b2*/ 	.byte	0x3f
	.zero		1


	//   ....[22]....
        /*01b4*/ 	.word	0x00007090
        /*01b8*/ 	.word	0x00000002
        /*01bc*/ 	.word	0x00000000
        /*01c0*/ 	.short	0x010a
        /*01c2*/ 	.byte	0x3f
	.zero		1


	//   ....[23]....
        /*01c4*/ 	.word	0x00007140
        /*01c8*/ 	.word	0x00000002
        /*01cc*/ 	.word	0x00000000
        /*01d0*/ 	.short	0x010a
        /*01d2*/ 	.byte	0x3f
	.zero		1


	//   ....[24]....
        /*01d4*/ 	.word	0x000071f0
        /*01d8*/ 	.word	0x00000002
        /*01dc*/ 	.word	0x00000000
        /*01e0*/ 	.short	0x010a
        /*01e2*/ 	.byte	0x3f
	.zero		1


	//   ....[25]....
        /*01e4*/ 	.word	0x000072a0
        /*01e8*/ 	.word	0x00000003
        /*01ec*/ 	.word	0x00000000
        /*01f0*/ 	.short	0x010a
        /*01f2*/ 	.byte	0x3f
	.zero		1


	//----- nvinfo : EIATTR_NUM_MBARRIERS
	.align		4
.L_26:
        /*01f4*/ 	.byte	0x03, 0x38
        /*01f6*/ 	.short	0x000e


	//----- nvinfo : EIATTR_EXIT_INSTR_OFFSETS
	.align		4
        /*01f8*/ 	.byte	0x04, 0x1c
        /*01fa*/ 	.short	(.L_28 - .L_27)


	//   ....[0]....
.L_27:
        /*01fc*/ 	.word	0x00000ab0


	//   ....[1]....
        /*0200*/ 	.word	0x00001870


	//   ....[2]....
        /*0204*/ 	.word	0x00003370


	//   ....[3]....
        /*0208*/ 	.word	0x000033a0


	//   ....[4]....
        /*020c*/ 	.word	0x00003f10


	//   ....[5]....
        /*0210*/ 	.word	0x00003f40


	//   ....[6]....
        /*0214*/ 	.word	0x00003f60


	//   ....[7]....
        /*0218*/ 	.word	0x00006d90


	//   ....[8]....
        /*021c*/ 	.word	0x000072d0


	//----- nvinfo : EIATTR_MAX_THREADS
	.align		4
.L_28:
        /*0220*/ 	.byte	0x04, 0x05
        /*0222*/ 	.short	(.L_30 - .L_29)
.L_29:
        /*0224*/ 	.word	0x00000100
        /*0228*/ 	.word	0x00000001
        /*022c*/ 	.word	0x00000001


	//----- nvinfo : EIATTR_CRS_STACK_SIZE
	.align		4
.L_30:
        /*0230*/ 	.byte	0x04, 0x1e
        /*0232*/ 	.short	(.L_32 - .L_31)
.L_31:
        /*0234*/ 	.word	0x00000000


	//----- nvinfo : EIATTR_CBANK_PARAM_SIZE
	.align		4
.L_32:
        /*0238*/ 	.byte	0x03, 0x19
        /*023a*/ 	.short	0x0470


	//----- nvinfo : EIATTR_PARAM_CBANK
	.align		4
        /*023c*/ 	.byte	0x04, 0x0a
        /*023e*/ 	.short	(.L_34 - .L_33)
	.align		4
.L_33:
        /*0240*/ 	.word	index@(.nv.constant0._ZN7cutlass13device_kernelINS_4conv6kernel13ConvUniversalINS1_16ConvProblemShapeILNS1_8OperatorE0ELi3EEENS1_10collective14CollectiveConvINS1_46MainloopSm90TmaGmmaWarpSpecializedImplicitGemmILS5_0ELi7ELi3EN4cute5tupleIJNSA_1CILi2EEENSC_ILi1EEESE_EEENS1_36KernelImplicitTmaWarpSpecializedSm90ELi1EEENSB_IJNSC_ILi64EEESI_NSB_IJSI_EEEEEENS_10tfloat32_tESL_NSA_8TiledMMAINSA_8MMA_AtomIJNSA_4SM904GMMA29MMA_64x64x8_F32TF32TF32_SS_TNILNSP_7ScaleInE1ELSR_1EEEEEENSA_6LayoutINSB_IJSE_SE_SE_EEENSB_IJNSC_ILi0EEESW_SW_EEEEENSB_IJNSA_10UnderscoreESZ_SZ_EEEEENS7_6detail26Sm90ImplicitGemmTileTraitsINSA_20SM90_TMA_LOAD_IM2COLENSA_14ComposedLayoutINSA_7SwizzleILi3ELi4ELi3EEENSA_18smem_ptr_flag_bitsILi32EEENSU_INSB_IJNSB_IJNSC_ILi8EEES1A_EEENSB_IJNSC_ILi32EEESD_EEENSB_IJSE_NSC_ILi7EEEEEEEEENSB_IJNSB_IJS1C_NSC_ILi512EEEEEENSB_IJSE_NSC_ILi256EEEEEENSB_IJSW_NSC_ILi4096EEEEEEEEEEEEEvEENS13_INSA_23SM90_TMA_LOAD_MULTICASTES1P_vEEEENS_8epilogue10collective6detail29Sm90TmaWarpSpecializedAdapterINS1V_15DefaultEpilogueISL_NSB_IJNSB_IJllllEEESE_SW_EEES20_NS1U_6thread17LinearCombinationISL_Li1EffLNS21_9ScaleType4KindE0ELNS_15FloatRoundStyleE2ESL_EENS_4gemm15EpilogueDefaultEEEEEvvEEEEvNT_6ParamsE)
        /*0244*/ 	.short	0x0210
        /*0246*/ 	.short	0x0470


	//----- nvinfo : EIATTR_SW_WAR
	.align		4
.L_34:
        /*0248*/ 	.byte	0x04, 0x36
        /*024a*/ 	.short	(.L_36 - .L_35)
.L_35:
        /*024c*/ 	.word	0x00000008
.L_36:


//--------------------- .nv.callgraph             --------------------------
	.section	.nv.callgraph,"",@"SHT_CUDA_CALLGRAPH"
	.align	4
	.sectionentsize	8
	.align		4
        /*0000*/ 	.word	0x00000000
	.align		4
        /*0004*/ 	.word	0xffffffff
	.align		4
        /*0008*/ 	.word	0x00000000
	.align		4
        /*000c*/ 	.word	0xfffffffe
	.align		4
        /*0010*/ 	.word	0x00000000
	.align		4
        /*0014*/ 	.word	0xfffffffd
	.align		4
        /*0018*/ 	.word	0x00000000
	.align		4
        /*001c*/ 	.word	0xfffffffc


//--------------------- .nv.constant4             --------------------------
	.section	.nv.constant4,"a",@progbits
	.align	8
	.align		8
.nv.constant4:
        /*0000*/ 	.dword	_ZN39_INTERNAL_b51b3b2e_4_k_cu_aea954ec_29314cuda3std3__45__cpo5beginE
	.align		8
        /*0008*/ 	.dword	_ZN39_INTERNAL_b51b3b2e_4_k_cu_aea954ec_29314cuda3std3__45__cpo3endE
	.align		8
        /*0010*/ 	.dword	_ZN39_INTERNAL_b51b3b2e_4_k_cu_aea954ec_29314cuda3std3__45__cpo6cbeginE
	.align		8
        /*0018*/ 	.dword	_ZN39_INTERNAL_b51b3b2e_4_k_cu_aea954ec_29314cuda3std3__45__cpo4cendE
	.align		8
        /*0020*/ 	.dword	_ZN39_INTERNAL_b51b3b2e_4_k_cu_aea954ec_29314cuda3std3__441_GLOBAL__N__b51b3b2e_4_k_cu_aea954ec_29316ignoreE
	.align		8
        /*0028*/ 	.dword	_ZN39_INTERNAL_b51b3b2e_4_k_cu_aea954ec_29314cuda3std3__419piecewise_constructE
	.align		8
        /*0030*/ 	.dword	_ZN39_INTERNAL_b51b3b2e_4_k_cu_aea954ec_29314cuda3std3__48in_placeE
	.align		8
        /*0038*/ 	.dword	_ZN39_INTERNAL_b51b3b2e_4_k_cu_aea954ec_29314cuda3std6ranges3__45__cpo4swapE
	.align		8
        /*0040*/ 	.dword	_ZN39_INTERNAL_b51b3b2e_4_k_cu_aea954ec_29314cuda3std6ranges3__45__cpo9iter_moveE
	.align		8
        /*0048*/ 	.dword	_ZN39_INTERNAL_b51b3b2e_4_k_cu_aea954ec_29314cute7productE
	.align		8
        /*0050*/ 	.dword	_ZN39_INTERNAL_b51b3b2e_4_k_cu_aea954ec_29314cute1_E


//--------------------- .text._ZN7cutlass13device_kernelINS_4conv6kernel13ConvUniversalINS1_16ConvProblemShapeILNS1_8OperatorE0ELi3EEENS1_10collective14CollectiveConvINS1_46MainloopSm90TmaGmmaWarpSpecializedImplicitGemmILS5_0ELi7ELi3EN4cute5tupleIJNSA_1CILi2EEENSC_ILi1EEESE_EEENS1_36KernelImplicitTmaWarpSpecializedSm90ELi1EEENSB_IJNSC_ILi64EEESI_NSB_IJSI_EEEEEENS_10tfloat32_tESL_NSA_8TiledMMAINSA_8MMA_AtomIJNSA_4SM904GMMA29MMA_64x64x8_F32TF32TF32_SS_TNILNSP_7ScaleInE1ELSR_1EEEEEENSA_6LayoutINSB_IJSE_SE_SE_EEENSB_IJNSC_ILi0EEESW_SW_EEEEENSB_IJNSA_10UnderscoreESZ_SZ_EEEEENS7_6detail26Sm90ImplicitGemmTileTraitsINSA_20SM90_TMA_LOAD_IM2COLENSA_14ComposedLayoutINSA_7SwizzleILi3ELi4ELi3EEENSA_18smem_ptr_flag_bitsILi32EEENSU_INSB_IJNSB_IJNSC_ILi8EEES1A_EEENSB_IJNSC_ILi32EEESD_EEENSB_IJSE_NSC_ILi7EEEEEEEEENSB_IJNSB_IJS1C_NSC_ILi512EEEEEENSB_IJSE_NSC_ILi256EEEEEENSB_IJSW_NSC_ILi4096EEEEEEEEEEEEEvEENS13_INSA_23SM90_TMA_LOAD_MULTICASTES1P_vEEEENS_8epilogue10collective6detail29Sm90TmaWarpSpecializedAdapterINS1V_15DefaultEpilogueISL_NSB_IJNSB_IJllllEEESE_SW_EEES20_NS1U_6thread17LinearCombinationISL_Li1EffLNS21_9ScaleType4KindE0ELNS_15FloatRoundStyleE2ESL_EENS_4gemm15EpilogueDefaultEEEEEvvEEEEvNT_6ParamsE --------------------------
	.section	.text._ZN7cutlass13device_kernelINS_4conv6kernel13ConvUniversalINS1_16ConvProblemShapeILNS1_8OperatorE0ELi3EEENS1_10collective14CollectiveConvINS1_46MainloopSm90TmaGmmaWarpSpecializedImplicitGemmILS5_0ELi7ELi3EN4cute5tupleIJNSA_1CILi2EEENSC_ILi1EEESE_EEENS1_36KernelImplicitTmaWarpSpecializedSm90ELi1EEENSB_IJNSC_ILi64EEESI_NSB_IJSI_EEEEEENS_10tfloat32_tESL_NSA_8TiledMMAINSA_8MMA_AtomIJNSA_4SM904GMMA29MMA_64x64x8_F32TF32TF32_SS_TNILNSP_7ScaleInE1ELSR_1EEEEEENSA_6LayoutINSB_IJSE_SE_SE_EEENSB_IJNSC_ILi0EEESW_SW_EEEEENSB_IJNSA_10UnderscoreESZ_SZ_EEEEENS7_6detail26Sm90ImplicitGemmTileTraitsINSA_20SM90_TMA_LOAD_IM2COLENSA_14ComposedLayoutINSA_7SwizzleILi3ELi4ELi3EEENSA_18smem_ptr_flag_bitsILi32EEENSU_INSB_IJNSB_IJNSC_ILi8EEES1A_EEENSB_IJNSC_ILi32EEESD_EEENSB_IJSE_NSC_ILi7EEEEEEEEENSB_IJNSB_IJS1C_NSC_ILi512EEEEEENSB_IJSE_NSC_ILi256EEEEEENSB_IJSW_NSC_ILi4096EEEEEEEEEEEEEvEENS13_INSA_23SM90_TMA_LOAD_MULTICASTES1P_vEEEENS_8epilogue10collective6detail29Sm90TmaWarpSpecializedAdapterINS1V_15DefaultEpilogueISL_NSB_IJNSB_IJllllEEESE_SW_EEES20_NS1U_6thread17LinearCombinationISL_Li1EffLNS21_9ScaleType4KindE0ELNS_15FloatRoundStyleE2ESL_EENS_4gemm15EpilogueDefaultEEEEEvvEEEEvNT_6ParamsE,"ax",@progbits
	.align	128
.text._ZN7cutlass13device_kernelINS_4conv6kernel13ConvUniversalINS1_16ConvProblemShapeILNS1_8OperatorE0ELi3EEENS1_10collective14CollectiveConvINS1_46MainloopSm90TmaGmmaWarpSpecializedImplicitGemmILS5_0ELi7ELi3EN4cute5tupleIJNSA_1CILi2EEENSC_ILi1EEESE_EEENS1_36KernelImplicitTmaWarpSpecializedSm90ELi1EEENSB_IJNSC_ILi64EEESI_NSB_IJSI_EEEEEENS_10tfloat32_tESL_NSA_8TiledMMAINSA_8MMA_AtomIJNSA_4SM904GMMA29MMA_64x64x8_F32TF32TF32_SS_TNILNSP_7ScaleInE1ELSR_1EEEEEENSA_6LayoutINSB_IJSE_SE_SE_EEENSB_IJNSC_ILi0EEESW_SW_EEEEENSB_IJNSA_10UnderscoreESZ_SZ_EEEEENS7_6detail26Sm90ImplicitGemmTileTraitsINSA_20SM90_TMA_LOAD_IM2COLENSA_14ComposedLayoutINSA_7SwizzleILi3ELi4ELi3EEENSA_18smem_ptr_flag_bitsILi32EEENSU_INSB_IJNSB_IJNSC_ILi8EEES1A_EEENSB_IJNSC_ILi32EEESD_EEENSB_IJSE_NSC_ILi7EEEEEEEEENSB_IJNSB_IJS1C_NSC_ILi512EEEEEENSB_IJSE_NSC_ILi256EEEEEENSB_IJSW_NSC_ILi4096EEEEEEEEEEEEEvEENS13_INSA_23SM90_TMA_LOAD_MULTICASTES1P_vEEEENS_8epilogue10collective6detail29Sm90TmaWarpSpecializedAdapterINS1V_15DefaultEpilogueISL_NSB_IJNSB_IJllllEEESE_SW_EEES20_NS1U_6thread17LinearCombinationISL_Li1EffLNS21_9ScaleType4KindE0ELNS_15FloatRoundStyleE2ESL_EENS_4gemm15EpilogueDefaultEEEEEvvEEEEvNT_6ParamsE:
        .type           _ZN7cutlass13device_kernelINS_4conv6kernel13ConvUniversalINS1_16ConvProblemShapeILNS1_8OperatorE0ELi3EEENS1_10collective14CollectiveConvINS1_46MainloopSm90TmaGmmaWarpSpecializedImplicitGemmILS5_0ELi7ELi3EN4cute5tupleIJNSA_1CILi2EEENSC_ILi1EEESE_EEENS1_36KernelImplicitTmaWarpSpecializedSm90ELi1EEENSB_IJNSC_ILi64EEESI_NSB_IJSI_EEEEEENS_10tfloat32_tESL_NSA_8TiledMMAINSA_8MMA_AtomIJNSA_4SM904GMMA29MMA_64x64x8_F32TF32TF32_SS_TNILNSP_7ScaleInE1ELSR_1EEEEEENSA_6LayoutINSB_IJSE_SE_SE_EEENSB_IJNSC_ILi0EEESW_SW_EEEEENSB_IJNSA_10UnderscoreESZ_SZ_EEEEENS7_6detail26Sm90ImplicitGemmTileTraitsINSA_20SM90_TMA_LOAD_IM2COLENSA_14ComposedLayoutINSA_7SwizzleILi3ELi4ELi3EEENSA_18smem_ptr_flag_bitsILi32EEENSU_INSB_IJNSB_IJNSC_ILi8EEES1A_EEENSB_IJNSC_ILi32EEESD_EEENSB_IJSE_NSC_ILi7EEEEEEEEENSB_IJNSB_IJS1C_NSC_ILi512EEEEEENSB_IJSE_NSC_ILi256EEEEEENSB_IJSW_NSC_ILi4096EEEEEEEEEEEEEvEENS13_INSA_23SM90_TMA_LOAD_MULTICASTES1P_vEEEENS_8epilogue10collective6detail29Sm90TmaWarpSpecializedAdapterINS1V_15DefaultEpilogueISL_NSB_IJNSB_IJllllEEESE_SW_EEES20_NS1U_6thread17LinearCombinationISL_Li1EffLNS21_9ScaleType4KindE0ELNS_15FloatRoundStyleE2ESL_EENS_4gemm15EpilogueDefaultEEEEEvvEEEEvNT_6ParamsE,@function
        .size           _ZN7cutlass13device_kernelINS_4conv6kernel13ConvUniversalINS1_16ConvProblemShapeILNS1_8OperatorE0ELi3EEENS1_10collective14CollectiveConvINS1_46MainloopSm90TmaGmmaWarpSpecializedImplicitGemmILS5_0ELi7ELi3EN4cute5tupleIJNSA_1CILi2EEENSC_ILi1EEESE_EEENS1_36KernelImplicitTmaWarpSpecializedSm90ELi1EEENSB_IJNSC_ILi64EEESI_NSB_IJSI_EEEEEENS_10tfloat32_tESL_NSA_8TiledMMAINSA_8MMA_AtomIJNSA_4SM904GMMA29MMA_64x64x8_F32TF32TF32_SS_TNILNSP_7ScaleInE1ELSR_1EEEEEENSA_6LayoutINSB_IJSE_SE_SE_EEENSB_IJNSC_ILi0EEESW_SW_EEEEENSB_IJNSA_10UnderscoreESZ_SZ_EEEEENS7_6detail26Sm90ImplicitGemmTileTraitsINSA_20SM90_TMA_LOAD_IM2COLENSA_14ComposedLayoutINSA_7SwizzleILi3ELi4ELi3EEENSA_18smem_ptr_flag_bitsILi32EEENSU_INSB_IJNSB_IJNSC_ILi8EEES1A_EEENSB_IJNSC_ILi32EEESD_EEENSB_IJSE_NSC_ILi7EEEEEEEEENSB_IJNSB_IJS1C_NSC_ILi512EEEEEENSB_IJSE_NSC_ILi256EEEEEENSB_IJSW_NSC_ILi4096EEEEEEEEEEEEEvEENS13_INSA_23SM90_TMA_LOAD_MULTICASTES1P_vEEEENS_8epilogue10collective6detail29Sm90TmaWarpSpecializedAdapterINS1V_15DefaultEpilogueISL_NSB_IJNSB_IJllllEEESE_SW_EEES20_NS1U_6thread17LinearCombinationISL_Li1EffLNS21_9ScaleType4KindE0ELNS_15FloatRoundStyleE2ESL_EENS_4gemm15EpilogueDefaultEEEEEvvEEEEvNT_6ParamsE,(.L_x_104 - _ZN7cutlass13device_kernelINS_4conv6kernel13ConvUniversalINS1_16ConvProblemShapeILNS1_8OperatorE0ELi3EEENS1_10collective14CollectiveConvINS1_46MainloopSm90TmaGmmaWarpSpecializedImplicitGemmILS5_0ELi7ELi3EN4cute5tupleIJNSA_1CILi2EEENSC_ILi1EEESE_EEENS1_36KernelImplicitTmaWarpSpecializedSm90ELi1EEENSB_IJNSC_ILi64EEESI_NSB_IJSI_EEEEEENS_10tfloat32_tESL_NSA_8TiledMMAINSA_8MMA_AtomIJNSA_4SM904GMMA29MMA_64x64x8_F32TF32TF32_SS_TNILNSP_7ScaleInE1ELSR_1EEEEEENSA_6LayoutINSB_IJSE_SE_SE_EEENSB_IJNSC_ILi0EEESW_SW_EEEEENSB_IJNSA_10UnderscoreESZ_SZ_EEEEENS7_6detail26Sm90ImplicitGemmTileTraitsINSA_20SM90_TMA_LOAD_IM2COLENSA_14ComposedLayoutINSA_7SwizzleILi3ELi4ELi3EEENSA_18smem_ptr_flag_bitsILi32EEENSU_INSB_IJNSB_IJNSC_ILi8EEES1A_EEENSB_IJNSC_ILi32EEESD_EEENSB_IJSE_NSC_ILi7EEEEEEEEENSB_IJNSB_IJS1C_NSC_ILi512EEEEEENSB_IJSE_NSC_ILi256EEEEEENSB_IJSW_NSC_ILi4096EEEEEEEEEEEEEvEENS13_INSA_23SM90_TMA_LOAD_MULTICASTES1P_vEEEENS_8epilogue10collective6detail29Sm90TmaWarpSpecializedAdapterINS1V_15DefaultEpilogueISL_NSB_IJNSB_IJllllEEESE_SW_EEES20_NS1U_6thread17LinearCombinationISL_Li1EffLNS21_9ScaleType4KindE0ELNS_15FloatRoundStyleE2ESL_EENS_4gemm15EpilogueDefaultEEEEEvvEEEEvNT_6ParamsE)
        .other          _ZN7cutlass13device_kernelINS_4conv6kernel13ConvUniversalINS1_16ConvProblemShapeILNS1_8OperatorE0ELi3EEENS1_10collective14CollectiveConvINS1_46MainloopSm90TmaGmmaWarpSpecializedImplicitGemmILS5_0ELi7ELi3EN4cute5tupleIJNSA_1CILi2EEENSC_ILi1EEESE_EEENS1_36KernelImplicitTmaWarpSpecializedSm90ELi1EEENSB_IJNSC_ILi64EEESI_NSB_IJSI_EEEEEENS_10tfloat32_tESL_NSA_8TiledMMAINSA_8MMA_AtomIJNSA_4SM904GMMA29MMA_64x64x8_F32TF32TF32_SS_TNILNSP_7ScaleInE1ELSR_1EEEEEENSA_6LayoutINSB_IJSE_SE_SE_EEENSB_IJNSC_ILi0EEESW_SW_EEEEENSB_IJNSA_10UnderscoreESZ_SZ_EEEEENS7_6detail26Sm90ImplicitGemmTileTraitsINSA_20SM90_TMA_LOAD_IM2COLENSA_14ComposedLayoutINSA_7SwizzleILi3ELi4ELi3EEENSA_18smem_ptr_flag_bitsILi32EEENSU_INSB_IJNSB_IJNSC_ILi8EEES1A_EEENSB_IJNSC_ILi32EEESD_EEENSB_IJSE_NSC_ILi7EEEEEEEEENSB_IJNSB_IJS1C_NSC_ILi512EEEEEENSB_IJSE_NSC_ILi256EEEEEENSB_IJSW_NSC_ILi4096EEEEEEEEEEEEEvEENS13_INSA_23SM90_TMA_LOAD_MULTICASTES1P_vEEEENS_8epilogue10collective6detail29Sm90TmaWarpSpecializedAdapterINS1V_15DefaultEpilogueISL_NSB_IJNSB_IJllllEEESE_SW_EEES20_NS1U_6thread17LinearCombinationISL_Li1EffLNS21_9ScaleType4KindE0ELNS_15FloatRoundStyleE2ESL_EENS_4gemm15EpilogueDefaultEEEEEvvEEEEvNT_6ParamsE,@"STO_CUDA_ENTRY STV_DEFAULT"
_ZN7cutlass13device_kernelINS_4conv6kernel13ConvUniversalINS1_16ConvProblemShapeILNS1_8OperatorE0ELi3EEENS1_10collective14CollectiveConvINS1_46MainloopSm90TmaGmmaWarpSpecializedImplicitGemmILS5_0ELi7ELi3EN4cute5tupleIJNSA_1CILi2EEENSC_ILi1EEESE_EEENS1_36KernelImplicitTmaWarpSpecializedSm90ELi1EEENSB_IJNSC_ILi64EEESI_NSB_IJSI_EEEEEENS_10tfloat32_tESL_NSA_8TiledMMAINSA_8MMA_AtomIJNSA_4SM904GMMA29MMA_64x64x8_F32TF32TF32_SS_TNILNSP_7ScaleInE1ELSR_1EEEEEENSA_6LayoutINSB_IJSE_SE_SE_EEENSB_IJNSC_ILi0EEESW_SW_EEEEENSB_IJNSA_10UnderscoreESZ_SZ_EEEEENS7_6detail26Sm90ImplicitGemmTileTraitsINSA_20SM90_TMA_LOAD_IM2COLENSA_14ComposedLayoutINSA_7SwizzleILi3ELi4ELi3EEENSA_18smem_ptr_flag_bitsILi32EEENSU_INSB_IJNSB_IJNSC_ILi8EEES1A_EEENSB_IJNSC_ILi32EEESD_EEENSB_IJSE_NSC_ILi7EEEEEEEEENSB_IJNSB_IJS1C_NSC_ILi512EEEEEENSB_IJSE_NSC_ILi256EEEEEENSB_IJSW_NSC_ILi4096EEEEEEEEEEEEEvEENS13_INSA_23SM90_TMA_LOAD_MULTICASTES1P_vEEEENS_8epilogue10collective6detail29Sm90TmaWarpSpecializedAdapterINS1V_15DefaultEpilogueISL_NSB_IJNSB_IJllllEEESE_SW_EEES20_NS1U_6thread17LinearCombinationISL_Li1EffLNS21_9ScaleType4KindE0ELNS_15FloatRoundStyleE2ESL_EENS_4gemm15EpilogueDefaultEEEEEvvEEEEvNT_6ParamsE:
[----:B------:R-:W-:Y:S01]  /*0000*/  LDC R1, c[0x0][0x28] ;  /* 0x00000a00ff017b82 */ /* 0x000fe20000000800 */
[----:B------:R-:W0:Y:S01]  /*0010*/  S2R R8, SR_TID.X ;  /* 0x0000000000087919 */ /* 0x000e220000002100 */
[----:B------:R-:W-:Y:S01]  /*0020*/  ELECT P0, URZ, PT ;  /* 0x00000000003f782f */ /* 0x000fe20003800000 */
[----:B------:R-:W-:Y:S01]  /*0030*/  BSSY B0, `(.L_x_0) ;  /* 0x0000010000007945 */ /* 0x000fe20003800000 */
[----:B------:R-:W1:Y:S01]  /*0040*/  S2R R7, SR_CTAID.X ;  /* 0x0000000000077919 */ /* 0x000e620000002500 */
[--C-:B0-----:R-:W-:Y:S02]  /*0050*/  SHF.R.U32.HI R0, RZ, 0x5, R8.reuse ;  /* 0x00000005ff007819 */ /* 0x101fe40000011608 */
[----:B------:R-:W-:-:S03]  /*0060*/  SHF.R.U32.HI R11, RZ, 0x7, R8 ;  /* 0x00000007ff0b7819 */ /* 0x000fc60000011608 */
[----:B------:R-:W0:Y:S04]  /*0070*/  SHFL.IDX PT, R2, R0, RZ, 0x1f ;  /* 0x00001fff00027589 */ /* 0x000e2800000e0000 */
[----:B------:R-:W2:Y:S01]  /*0080*/  SHFL.IDX PT, R11, R11, RZ, 0x1f ;  /* 0x00001fff0b0b7589 */ /* 0x000ea200000e0000 */
[----:B0-----:R-:W-:-:S13]  /*0090*/  ISETP.NE.OR P0, PT, R2, RZ, !P0 ;  /* 0x000000ff0200720c */ /* 0x001fda0004705670 */
[----:B-12---:R-:W-:Y:S05]  /*00a0*/  @P0 BRA `(.L_x_1) ;  /* 0x0000000000200947 */ /* 0x006fea0003800000 */
[----:B------:R-:W-:Y:S02]  /*00b0*/  ULDC.64 UR4, c[0x0][0x198] ;  /* 0x0000660000047ab9 */ /* 0x000fe40000000a00 */
[----:B------:R-:W-:Y:S02]  /*00c0*/  UIADD3 UR6, UP0, UR4, 0xf0, URZ ;  /* 0x000000f004067890 */ /* 0x000fe4000ff1e03f */
[----:B------:R-:W-:Y:S02]  /*00d0*/  UIADD3 UR4, UP1, UR4, 0x270, URZ ;  /* 0x0000027004047890 */ /* 0x000fe4000ff3e03f */
[----:B------:R-:W-:Y:S02]  /*00e0*/  UIADD3.X UR7, URZ, UR5, URZ, UP0, !UPT ;  /* 0x000000053f077290 */ /* 0x000fe400087fe43f */
[----:B------:R-:W-:-:S07]  /*00f0*/  UIADD3.X UR5, URZ, UR5, URZ, UP1, !UPT ;  /* 0x000000053f057290 */ /* 0x000fce0008ffe43f */
[----:B------:R0:W-:Y:S02]  /*0100*/  UTMACCTL.PF [UR6] ;  /* 0x00000000060079b9 */ /* 0x0001e40008040000 */
[----:B------:R0:W-:Y:S02]  /*0110*/  UTMACCTL.PF [UR4] ;  /* 0x00000000040079b9 */ /* 0x0001e40008040000 */
[----:B0-----:R-:W-:Y:S01]  /*0120*/  NOP ;  /* 0x0000000000007918 */ /* 0x001fe20000000000 */
.L_x_1:
[----:B------:R-:W-:Y:S05]  /*0130*/  BSYNC B0 ;  /* 0x0000000000007941 */ /* 0x000fea0003800000 */
.L_x_0:
[----:B------:R-:W0:Y:S01]  /*0140*/  SHFL.IDX PT, R0, R0, RZ, 0x1f ;  /* 0x00001fff00007589 */ /* 0x000e2200000e0000 */
[----:B------:R-:W-:Y:S02]  /*0150*/  SHF.R.S32.HI R3, RZ, 0x1f, R8 ;  /* 0x0000001fff037819 */ /* 0x000fe40000011408 */
[----:B------:R-:W-:Y:S01]  /*0160*/  I2FP.F32.U32 R6, R7 ;  /* 0x0000000700067245 */ /* 0x000fe20000201000 */
[----:B------:R-:W1:Y:S01]  /*0170*/  S2R R10, SR_CTAID.Y ;  /* 0x00000000000a7919 */ /* 0x000e620000002600 */
[----:B------:R-:W-:-:S04]  /*0180*/  LEA.HI R3, R3, R8, RZ, 0x7 ;  /* 0x0000000803037211 */ /* 0x000fc800078f38ff */
[----:B------:R-:W-:-:S05]  /*0190*/  LOP3.LUT R3, R3, 0xffffff80, RZ, 0xc0, !PT ;  /* 0xffffff8003037812 */ /* 0x000fca00078ec0ff */
[----:B------:R-:W-:-:S05]  /*01a0*/  IMAD.IADD R9, R8, 0x1, -R3 ;  /* 0x0000000108097824 */ /* 0x000fca00078e0a03 */
[----:B------:R-:W-:-:S04]  /*01b0*/  SHF.R.S32.HI R4, RZ, 0x1f, R9 ;  /* 0x0000001fff047819 */ /* 0x000fc80000011409 */
[----:B------:R-:W-:Y:S02]  /*01c0*/  LEA.HI R4, R4, R9, RZ, 0x3 ;  /* 0x0000000904047211 */ /* 0x000fe400078f18ff */
[----:B0-----:R-:W-:Y:S02]  /*01d0*/  ISETP.NE.AND P0, PT, R0, RZ, PT ;  /* 0x000000ff0000720c */ /* 0x001fe40003f05270 */
[--C-:B------:R-:W-:Y:S02]  /*01e0*/  SHF.R.S32.HI R3, RZ, 0x3, R4.reuse ;  /* 0x00000003ff037819 */ /* 0x100fe40000011404 */
[----:B------:R-:W-:Y:S02]  /*01f0*/  SHF.R.S32.HI R4, RZ, 0x1f, R4 ;  /* 0x0000001fff047819 */ /* 0x000fe40000011404 */
[----:B------:R-:W-:-:S07]  /*0200*/  SHF.R.S32.HI R5, RZ, 0x1f, R0 ;  /* 0x0000001fff057819 */ /* 0x000fce0000011400 */
[----:B-1----:R-:W-:Y:S05]  /*0210*/  @P0 BRA `(.L_x_2) ;  /* 0x0000000000700947 */ /* 0x002fea0003800000 */
[----:B------:R-:W0:Y:S01]  /*0220*/  S2UR UR8, SR_CgaCtaId ;  /* 0x00000000000879c3 */ /* 0x000e220000008800 */
[----:B------:R-:W-:Y:S01]  /*0230*/  UMOV UR4, 0x400 ;  /* 0x0000040000047882 */ /* 0x000fe20000000000 */
[----:B------:R-:W-:Y:S01]  /*0240*/  UMOV UR5, 0x1 ;  /* 0x0000000100057882 */ /* 0x000fe20000000000 */
[----:B------:R-:W-:Y:S01]  /*0250*/  UMOV UR6, 0x2 ;  /* 0x0000000200067882 */ /* 0x000fe20000000000 */
[----:B------:R-:W-:Y:S01]  /*0260*/  ELECT P0, URZ, PT ;  /* 0x00000000003f782f */ /* 0x000fe20003800000 */
[----:B------:R-:W-:-:S04]  /*0270*/  UIADD3 UR6, -UR6, 0x100000, URZ ;  /* 0x0010000006067890 */ /* 0x000fc8000fffe13f */
[----:B------:R-:W-:Y:S02]  /*0280*/  USHF.L.U32 UR7, UR6, 0xb, URZ ;  /* 0x0000000b06077899 */ /* 0x000fe4000800063f */
[----:B------:R-:W-:Y:S02]  /*0290*/  USHF.L.U32 UR6, UR6, 0x1, URZ ;  /* 0x0000000106067899 */ /* 0x000fe4000800063f */
[----:B0-----:R-:W-:Y:S02]  /*02a0*/  ULEA UR8, UR8, UR4, 0x18 ;  /* 0x0000000408087291 */ /* 0x001fe4000f8ec03f */
[----:B------:R-:W-:-:S04]  /*02b0*/  UIADD3 UR4, -UR5, 0x100000, URZ ;  /* 0x0010000005047890 */ /* 0x000fc8000fffe13f */
[----:B------:R-:W-:Y:S02]  /*02c0*/  USHF.L.U32 UR5, UR4, 0xb, URZ ;  /* 0x0000000b04057899 */ /* 0x000fe4000800063f */
[----:B------:R-:W-:Y:S01]  /*02d0*/  USHF.L.U32 UR4, UR4, 0x1, URZ ;  /* 0x0000000104047899 */ /* 0x000fe2000800063f */
[----:B------:R-:W0:Y:S11]  /*02e0*/  FENCE.VIEW.ASYNC.S ;  /* 0x00000000000073c6 */ /* 0x000e360000000000 */
[----:B0-----:R0:W1:Y:S01]  /*02f0*/  SYNCS.EXCH.64 URZ, [UR8+0x38000], UR4 ;  /* 0x03800004083f75b2 */ /* 0x0010620008000100 */
[----:B------:R0:W2:Y:S01]  /*0300*/  SYNCS.EXCH.64 URZ, [UR8+0x38038], UR6 ;  /* 0x03803806083f75b2 */ /* 0x0000a20008000100 */
[----:B------:R0:W3:Y:S01]  /*0310*/  SYNCS.EXCH.64 URZ, [UR8+0x38008], UR4 ;  /* 0x03800804083f75b2 */ /* 0x0000e20008000100 */
[----:B------:R0:W4:Y:S01]  /*0320*/  SYNCS.EXCH.64 URZ, [UR8+0x38040], UR6 ;  /* 0x03804006083f75b2 */ /* 0x0001220008000100 */
[----:B------:R0:W0:Y:S01]  /*0330*/  SYNCS.EXCH.64 URZ, [UR8+0x38010], UR4 ;  /* 0x03801004083f75b2 */ /* 0x0000220008000100 */
        /* <DEDUP_REMOVED lines=9> */
[----:B------:R-:W-:Y:S01]  /*03d0*/  NOP ;  /* 0x0000000000007918 */ /* 0x000fe20000000000 */
.L_x_2:
[----:B0-----:R-:W-:Y:S01]  /*03e0*/  ULDC UR4, c[0x0][0x150] ;  /* 0x0000540000047ab9 */ /* 0x001fe20000000800 */
[----:B------:R-:W-:Y:S01]  /*03f0*/  LEA.HI R4, R4, R3, RZ, 0x2 ;  /* 0x0000000304047211 */ /* 0x000fe200078f10ff */
[----:B------:R-:W-:Y:S01]  /*0400*/  FMUL R6, R6, UR4 ;  /* 0x0000000406067c20 */ /* 0x000fe20008400000 */
[----:B------:R-:W-:Y:S01]  /*0410*/  LEA.HI R5, R5, R0, RZ, 0x2 ;  /* 0x0000000005057211 */ /* 0x000fe200078f10ff */
[----:B------:R-:W-:Y:S01]  /*0420*/  ULDC UR4, c[0x0][0x154] ;  /* 0x0000550000047ab9 */ /* 0x000fe20000000800 */
[----:B------:R-:W-:Y:S01]  /*0430*/  LOP3.LUT R4, R4, 0xfffffffc, RZ, 0xc0, !PT ;  /* 0xfffffffc04047812 */ /* 0x000fe200078ec0ff */
[----:B------:R-:W0:Y:S01]  /*0440*/  LDC R13, c[0x0][0x140] ;  /* 0x00005000ff0d7b82 */ /* 0x000e220000000800 */
[----:B------:R-:W-:Y:S01]  /*0450*/  LOP3.LUT R5, R5, 0x3ffffffc, RZ, 0xc0, !PT ;  /* 0x3ffffffc05057812 */ /* 0x000fe200078ec0ff */
[----:B------:R-:W5:Y:S01]  /*0460*/  F2I.U32.TRUNC.NTZ R6, R6 ;  /* 0x0000000600067305 */ /* 0x000f62000020f000 */
[----:B------:R-:W-:Y:S01]  /*0470*/  LOP3.LUT P0, RZ, R9, 0x7, RZ, 0xc0, !PT ;  /* 0x0000000709ff7812 */ /* 0x000fe2000780c0ff */
[----:B------:R-:W-:Y:S01]  /*0480*/  IMAD.IADD R4, R3, 0x1, -R4 ;  /* 0x0000000103047824 */ /* 0x000fe200078e0a04 */
[----:B------:R-:W-:Y:S01]  /*0490*/  I2FP.F32.U32 R3, R10 ;  /* 0x0000000a00037245 */ /* 0x000fe20000201000 */
[----:B------:R-:W-:Y:S01]  /*04a0*/  IMAD.IADD R5, R0, 0x1, -R5 ;  /* 0x0000000100057824 */ /* 0x000fe200078e0a05 */
[----:B------:R-:W-:Y:S01]  /*04b0*/  ISETP.NE.AND P3, PT, R11, 0x1, PT ;  /* 0x000000010b00780c */ /* 0x000fe20003f65270 */
[----:B------:R-:W-:Y:S01]  /*04c0*/  NOP ;  /* 0x0000000000007918 */ /* 0x000fe20000000000 */
[----:B------:R-:W-:Y:S01]  /*04d0*/  NOP ;  /* 0x0000000000007918 */ /* 0x000fe20000000000 */
[----:B------:R-:W-:-:S02]  /*04e0*/  IMAD R4, R5, 0x4, R4 ;  /* 0x0000000405047824 */ /* 0x000fc400078e0204 */
[----:B------:R-:W-:Y:S01]  /*04f0*/  FMUL R12, R3, UR4 ;  /* 0x00000004030c7c20 */ /* 0x000fe20008400000 */
[----:B------:R-:W-:Y:S01]  /*0500*/  ULDC UR4, c[0x0][0x144] ;  /* 0x0000510000047ab9 */ /* 0x000fe20000000800 */
[C---:B------:R-:W-:Y:S01]  /*0510*/  IMAD.SHL.U32 R5, R4.reuse, 0x4, RZ ;  /* 0x0000000404057824 */ /* 0x040fe200078e00ff */
[----:B------:R-:W-:Y:S01]  /*0520*/  LEA.HI R0, R4, R4, RZ, 0x1 ;  /* 0x0000000404007211 */ /* 0x000fe200078f08ff */
[----:B-----5:R-:W-:Y:S02]  /*0530*/  IMAD.MOV R14, RZ, RZ, -R6 ;  /* 0x000000ffff0e7224 */ /* 0x020fe400078e0a06 */
[----:B------:R-:W5:Y:S01]  /*0540*/  F2I.U32.TRUNC.NTZ R12, R12 ;  /* 0x0000000c000c7305 */ /* 0x000f62000020f000 */
[----:B------:R-:W-:Y:S01]  /*0550*/  LOP3.LUT R3, R0, 0xfffffffe, RZ, 0xc0, !PT ;  /* 0xfffffffe00037812 */ /* 0x000fe200078ec0ff */
[----:B------:R-:W-:Y:S01]  /*0560*/  IMAD R0, R14, UR4, R7 ;  /* 0x000000040e007c24 */ /* 0x000fe2000f8e0207 */
[----:B------:R-:W-:Y:S01]  /*0570*/  LOP3.LUT R6, R4, 0xc, R5, 0x78, !PT ;  /* 0x0000000c04067812 */ /* 0x000fe200078e7805 */
[----:B------:R-:W-:-:S02]  /*0580*/  ULDC UR4, c[0x0][0x148] ;  /* 0x0000520000047ab9 */ /* 0x000fc40000000800 */
[----:B------:R-:W-:Y:S01]  /*0590*/  IMAD.IADD R3, R4, 0x1, -R3 ;  /* 0x0000000104037824 */ /* 0x000fe200078e0a03 */
[----:B0-----:R-:W-:Y:S02]  /*05a0*/  ISETP.EQ.U32.AND P1, PT, R13, 0x1, PT ;  /* 0x000000010d00780c */ /* 0x001fe40003f22070 */
[----:B------:R-:W-:Y:S02]  /*05b0*/  ISETP.LT.U32.AND P0, PT, R6, 0x2, !P0 ;  /* 0x000000020600780c */ /* 0x000fe40004701070 */
[----:B------:R-:W-:Y:S02]  /*05c0*/  ISETP.NE.AND P4, PT, R3, R0, PT ;  /* 0x000000000300720c */ /* 0x000fe40003f85270 */
[----:B------:R-:W-:Y:S01]  /*05d0*/  SHF.R.S32.HI R3, RZ, 0x1f, R2 ;  /* 0x0000001fff037819 */ /* 0x000fe20000011402 */
[----:B-----5:R-:W-:-:S03]  /*05e0*/  IMAD.MOV R5, RZ, RZ, -R12 ;  /* 0x000000ffff057224 */ /* 0x020fc600078e0a0c */
[----:B------:R-:W-:Y:S01]  /*05f0*/  LEA.HI R3, R3, R2, RZ, 0x2 ;  /* 0x0000000203037211 */ /* 0x000fe200078f10ff */
[----:B------:R-:W-:-:S03]  /*0600*/  IMAD R5, R5, UR4, R10 ;  /* 0x0000000405057c24 */ /* 0x000fc6000f8e020a */
[----:B------:R-:W-:-:S03]  /*0610*/  LOP3.LUT R3, R3, 0xfffffffc, RZ, 0xc0, !PT ;  /* 0xfffffffc03037812 */ /* 0x000fc600078ec0ff */
[----:B------:R-:W-:Y:S02]  /*0620*/  @P4 LEA.HI R0, R6, R6, RZ, 0x1 ;  /* 0x0000000606004211 */ /* 0x000fe400078f08ff */
[----:B------:R-:W-:Y:S02]  /*0630*/  IMAD.IADD R12, R2, 0x1, -R3 ;  /* 0x00000001020c7824 */ /* 0x000fe400078e0a03 */
[----:B------:R-:W-:-:S03]  /*0640*/  @P4 SHF.R.S32.HI R0, RZ, 0x1, R0 ;  /* 0x00000001ff004819 */ /* 0x000fc60000011400 */
[----:B------:R-:W-:Y:S02]  /*0650*/  LOP3.LUT P2, RZ, R11, R12, RZ, 0xfc, !PT ;  /* 0x0000000c0bff7212 */ /* 0x000fe4000784fcff */
[----:B------:R-:W-:Y:S01]  /*0660*/  @P4 ISETP.NE.AND P5, PT, R0, R5, PT ;  /* 0x000000050000420c */ /* 0x000fe20003fa5270 */
[----:B------:R-:W-:Y:S01]  /*0670*/  IMAD.MOV.U32 R5, RZ, RZ, 0x1 ;  /* 0x00000001ff057424 */ /* 0x000fe200078e00ff */
[----:B------:R-:W-:Y:S02]  /*0680*/  SEL R4, RZ, 0x1, P2 ;  /* 0x00000001ff047807 */ /* 0x000fe40001000000 */
[----:B------:R-:W-:Y:S02]  /*0690*/  SEL R0, RZ, 0x1, !P0 ;  /* 0x00000001ff007807 */ /* 0x000fe40004000000 */
[----:B------:R-:W-:Y:S02]  /*06a0*/  @P4 SEL R5, RZ, 0x1, P5 ;  /* 0x00000001ff054807 */ /* 0x000fe40002800000 */
[----:B------:R-:W-:-:S02]  /*06b0*/  SEL R4, R4, 0x2, P3 ;  /* 0x0000000204047807 */ /* 0x000fc40001800000 */
[----:B------:R-:W-:Y:S01]  /*06c0*/  LOP3.LUT R5, R5, R0, RZ, 0xc0, !PT ;  /* 0x0000000005057212 */ /* 0x000fe200078ec0ff */
[----:B------:R-:W-:Y:S06]  /*06d0*/  @!P1 BRA `(.L_x_3) ;  /* 0x0000000000089947 */ /* 0x000fec0003800000 */
[----:B-1234-:R-:W-:Y:S01]  /*06e0*/  UCGABAR_ARV ;  /* 0x00000000000079c7 */ /* 0x01efe20008000000 */
[----:B------:R-:W-:Y:S05]  /*06f0*/  BRA `(.L_x_4) ;  /* 0x0000000000047947 */ /* 0x000fea0003800000 */
.L_x_3:
[----:B-1234-:R-:W-:Y:S01]  /*0700*/  NOP ;  /* 0x0000000000007918 */ /* 0x01efe20000000000 */
.L_x_4:
[----:B------:R-:W-:Y:S01]  /*0710*/  ULDC.64 UR4, c[0x0][0x618] ;  /* 0x0001860000047ab9 */ /* 0x000fe20000000a00 */
[----:B------:R-:W-:Y:S01]  /*0720*/  ULDC.64 UR12, c[0x0][0x208] ;  /* 0x00008200000c7ab9 */ /* 0x000fe20000000a00 */
[----:B------:R-:W-:-:S04]  /*0730*/  ISETP.NE.U32.AND P0, PT, RZ, UR4, PT ;  /* 0x00000004ff007c0c */ /* 0x000fc8000bf05070 */
[----:B------:R-:W-:-:S13]  /*0740*/  ISETP.NE.AND.EX P0, PT, RZ, UR5, PT, P0 ;  /* 0x00000005ff007c0c */ /* 0x000fda000bf05300 */
[----:B------:R-:W-:Y:S05]  /*0750*/  @!P0 BRA `(.L_x_5) ;  /* 0x00000000001c8947 */ /* 0x000fea0003800000 */
[----:B------:R-:W0:Y:S02]  /*0760*/  LDC.64 R2, c[0x0][0x618] ;  /* 0x00018600ff027b82 */ /* 0x000e240000000a00 */
[----:B0-----:R-:W2:Y:S02]  /*0770*/  LDG.E.64 R2, desc[UR12][R2.64] ;  /* 0x0000000c02027981 */ /* 0x001ea4000c1e1b00 */
[----:B--2---:R-:W-:-:S04]  /*0780*/  ISETP.NE.U32.AND P0, PT, R2, RZ, PT ;  /* 0x000000ff0200720c */ /* 0x004fc80003f05070 */
[----:B------:R-:W-:-:S13]  /*0790*/  ISETP.NE.AND.EX P0, PT, R3, RZ, PT, P0 ;  /* 0x000000ff0300720c */ /* 0x000fda0003f05300 */
[----:B------:R-:W-:Y:S05]  /*07a0*/  @!P0 BRA `(.L_x_5) ;  /* 0x0000000000088947 */ /* 0x000fea0003800000 */
[----:B------:R0:W5:Y:S01]  /*07b0*/  LD.E R0, desc[UR12][R2.64] ;  /* 0x0000000c02007980 */ /* 0x000162000c101900 */
[----:B------:R-:W-:Y:S05]  /*07c0*/  BRA `(.L_x_6) ;  /* 0x0000000000207947 */ /* 0x000fea0003800000 */
.L_x_5:
[----:B------:R-:W-:Y:S02]  /*07d0*/  ULDC.64 UR4, c[0x0][0x608] ;  /* 0x0001820000047ab9 */ /* 0x000fe40000000a00 */
[----:B------:R-:W-:-:S04]  /*07e0*/  ISETP.NE.U32.AND P0, PT, RZ, UR4, PT ;  /* 0x00000004ff007c0c */ /* 0x000fc8000bf05070 */
[----:B------:R-:W-:-:S13]  /*07f0*/  ISETP.NE.AND.EX P0, PT, RZ, UR5, PT, P0 ;  /* 0x00000005ff007c0c */ /* 0x000fda000bf05300 */
[----:B------:R-:W-:Y:S05]  /*0800*/  @!P0 BRA `(.L_x_7) ;  /* 0x00000000000c8947 */ /* 0x000fea0003800000 */
[----:B------:R-:W0:Y:S02]  /*0810*/  LDC.64 R2, c[0x0][0x608] ;  /* 0x00018200ff027b82 */ /* 0x000e240000000a00 */
[----:B0-----:R1:W5:Y:S01]  /*0820*/  LDG.E R0, desc[UR12][R2.64] ;  /* 0x0000000c02007981 */ /* 0x001362000c1e1900 */
[----:B------:R-:W-:Y:S05]  /*0830*/  BRA `(.L_x_6) ;  /* 0x0000000000047947 */ /* 0x000fea0003800000 */
.L_x_7:
[----:B------:R-:W2:Y:S02]  /*0840*/  LDC R0, c[0x0][0x600] ;  /* 0x00018000ff007b82 */ /* 0x000ea40000000800 */
.L_x_6:
[----:B------:R-:W-:Y:S02]  /*0850*/  ULDC.64 UR4, c[0x0][0x620] ;  /* 0x0001880000047ab9 */ /* 0x000fe40000000a00 */
[----:B------:R-:W-:-:S04]  /*0860*/  ISETP.NE.U32.AND P0, PT, RZ, UR4, PT ;  /* 0x00000004ff007c0c */ /* 0x000fc8000bf05070 */
[----:B------:R-:W-:-:S13]  /*0870*/  ISETP.NE.AND.EX P0, PT, RZ, UR5, PT, P0 ;  /* 0x00000005ff007c0c */ /* 0x000fda000bf05300 */
[----:B------:R-:W-:Y:S05]  /*0880*/  @!P0 BRA `(.L_x_8) ;  /* 0x00000000001c8947 */ /* 0x000fea0003800000 */
[----:B01----:R-:W0:Y:S02]  /*0890*/  LDC.64 R2, c[0x0][0x620] ;  /* 0x00018800ff027b82 */ /* 0x003e240000000a00 */
[----:B0-----:R-:W3:Y:S02]  /*08a0*/  LDG.E.64 R2, desc[UR12][R2.64] ;  /* 0x0000000c02027981 */ /* 0x001ee4000c1e1b00 */
[----:B---3--:R-:W-:-:S04]  /*08b0*/  ISETP.NE.U32.AND P0, PT, R2, RZ, PT ;  /* 0x000000ff0200720c */ /* 0x008fc80003f05070 */
[----:B------:R-:W-:-:S13]  /*08c0*/  ISETP.NE.AND.EX P0, PT, R3, RZ, PT, P0 ;  /* 0x000000ff0300720c */ /* 0x000fda0003f05300 */
[----:B------:R-:W-:Y:S05]  /*08d0*/  @!P0 BRA `(.L_x_8) ;  /* 0x0000000000088947 */ /* 0x000fea0003800000 */
[----:B------:R0:W5:Y:S01]  /*08e0*/  LD.E R2, desc[UR12][R2.64] ;  /* 0x0000000c02027980 */ /* 0x000162000c101900 */
[----:B------:R-:W-:Y:S05]  /*08f0*/  BRA `(.L_x_9) ;  /* 0x0000000000207947 */ /* 0x000fea0003800000 */
.L_x_8:
[----:B------:R-:W-:Y:S02]  /*0900*/  ULDC.64 UR4, c[0x0][0x610] ;  /* 0x0001840000047ab9 */ /* 0x000fe40000000a00 */
[----:B------:R-:W-:-:S04]  /*0910*/  ISETP.NE.U32.AND P0, PT, RZ, UR4, PT ;  /* 0x00000004ff007c0c */ /* 0x000fc8000bf05070 */
[----:B------:R-:W-:-:S13]  /*0920*/  ISETP.NE.AND.EX P0, PT, RZ, UR5, PT, P0 ;  /* 0x00000005ff007c0c */ /* 0x000fda000bf05300 */
[----:B------:R-:W-:Y:S05]  /*0930*/  @!P0 BRA `(.L_x_10) ;  /* 0x00000000000c8947 */ /* 0x000fea0003800000 */
[----:B01----:R-:W0:Y:S02]  /*0940*/  LDC.64 R2, c[0x0][0x610] ;  /* 0x00018400ff027b82 */ /* 0x003e240000000a00 */
[----:B0-----:R1:W5:Y:S01]  /*0950*/  LDG.E R2, desc[UR12][R2.64] ;  /* 0x0000000c02027981 */ /* 0x001362000c1e1900 */
[----:B------:R-:W-:Y:S05]  /*0960*/  BRA `(.L_x_9) ;  /* 0x0000000000047947 */ /* 0x000fea0003800000 */
.L_x_10:
[----:B01----:R-:W3:Y:S02]  /*0970*/  LDC R2, c[0x0][0x604] ;  /* 0x00018100ff027b82 */ /* 0x003ee40000000800 */
.L_x_9:
[----:B01----:R-:W0:Y:S01]  /*0980*/  LDC R3, c[0x0][0x3e8] ;  /* 0x0000fa00ff037b82 */ /* 0x003e220000000800 */
[----:B------:R-:W-:Y:S01]  /*0990*/  ULDC UR4, c[0x0][0x3dc] ;  /* 0x0000f70000047ab9 */ /* 0x000fe20000000800 */
[----:B------:R-:W-:Y:S01]  /*09a0*/  ULDC.64 UR6, c[0x0][0x3e0] ;  /* 0x0000f80000067ab9 */ /* 0x000fe20000000a00 */
[----:B------:R-:W-:Y:S02]  /*09b0*/  UIADD3 UR4, UR4, 0x3f, URZ ;  /* 0x0000003f04047890 */ /* 0x000fe4000fffe03f */
[----:B------:R-:W-:Y:S02]  /*09c0*/  UIMAD UR6, UR7, UR6, URZ ;  /* 0x00000006070672a4 */ /* 0x000fe4000f8e023f */
[----:B------:R-:W-:-:S04]  /*09d0*/  USHF.R.S32.HI UR5, URZ, 0x1f, UR4 ;  /* 0x0000001f3f057899 */ /* 0x000fc80008011404 */
[----:B------:R-:W-:-:S04]  /*09e0*/  ULEA.HI UR5, UR5, UR4, URZ, 0x6 ;  /* 0x0000000405057291 */ /* 0x000fc8000f8f303f */
[----:B------:R-:W-:-:S06]  /*09f0*/  USHF.R.S32.HI UR8, URZ, 0x6, UR5 ;  /* 0x000000063f087899 */ /* 0x000fcc0008011405 */
[----:B------:R-:W-:Y:S02]  /*0a00*/  IMAD.U32 R17, RZ, RZ, UR8 ;  /* 0x00000008ff117e24 */ /* 0x000fe4000f8e00ff */
[----:B0-----:R-:W-:-:S04]  /*0a10*/  IMAD R3, R3, UR6, RZ ;  /* 0x0000000603037c24 */ /* 0x001fc8000f8e02ff */
[----:B------:R-:W-:Y:S01]  /*0a20*/  IMAD R3, R3, UR8, RZ ;  /* 0x0000000803037c24 */ /* 0x000fe2000f8e02ff */
[----:B------:R-:W-:Y:S06]  /*0a30*/  @!P1 BRA `(.L_x_11) ;  /* 0x00000000000c9947 */ /* 0x000fec0003800000 */
[----:B------:R-:W-:Y:S01]  /*0a40*/  UCGABAR_WAIT ;  /* 0x0000000000007dc7 */ /* 0x000fe20008000000 */
[----:B------:R-:W-:Y:S01]  /*0a50*/  CCTL.IVALL ;  /* 0x00000000ff00798f */ /* 0x000fe20002000000 */
[----:B------:R-:W-:Y:S05]  /*0a60*/  BRA `(.L_x_12) ;  /* 0x0000000000047947 */ /* 0x000fea0003800000 */
.L_x_11:
[----:B------:R-:W-:Y:S06]  /*0a70*/  BAR.SYNC.DEFER_BLOCKING 0x0 ;  /* 0x0000000000007b1d */ /* 0x000fec0000010000 */
.L_x_12:
[----:B------:R-:W-:-:S13]  /*0a80*/  ISETP.NE.AND P0, PT, R11, RZ, PT ;  /* 0x000000ff0b00720c */ /* 0x000fda0003f05270 */
[----:B------:R-:W-:Y:S05]  /*0a90*/  @!P0 BRA `(.L_x_13) ;  /* 0x00000034002c8947 */ /* 0x000fea0003800000 */
[----:B------:R-:W-:-:S13]  /*0aa0*/  ISETP.NE.AND P0, PT, R11, 0x1, PT ;  /* 0x000000010b00780c */ /* 0x000fda0003f05270 */
[----:B------:R-:W-:Y:S05]  /*0ab0*/  @P0 EXIT ;  /* 0x000000000000094d */ /* 0x000fea0003800000 */
[----:B------:R-:W-:Y:S01]  /*0ac0*/  ISETP.GE.AND P0, PT, R3, 0x1, PT ;  /* 0x000000010300780c */ /* 0x000fe20003f06270 */
[----:B------:R-:W-:Y:S01]  /*0ad0*/  UMOV UR4, URZ ;  /* 0x0000003f00047c82 */ /* 0x000fe20008000000 */
[----:B------:R-:W-:Y:S02]  /*0ae0*/  CS2R R54, SRZ ;  /* 0x0000000000367805 */ /* 0x000fe4000001ff00 */
[----:B------:R-:W-:Y:S02]  /*0af0*/  CS2R R24, SRZ ;  /* 0x0000000000187805 */ /* 0x000fe4000001ff00 */
[----:B------:R-:W-:Y:S02]  /*0b00*/  CS2R R26, SRZ ;  /* 0x00000000001a7805 */ /* 0x000fe4000001ff00 */
[----:B------:R-:W-:Y:S02]  /*0b10*/  CS2R R28, SRZ ;  /* 0x00000000001c7805 */ /* 0x000fe4000001ff00 */
[----:B------:R-:W-:-:S02]  /*0b20*/  CS2R R30, SRZ ;  /* 0x00000000001e7805 */ /* 0x000fc4000001ff00 */
[----:B------:R-:W-:Y:S02]  /*0b30*/  CS2R R32, SRZ ;  /* 0x0000000000207805 */ /* 0x000fe4000001ff00 */
        /* <DEDUP_REMOVED lines=9> */
[----:B------:R-:W-:Y:S01]  /*0bd0*/  CS2R R52, SRZ ;  /* 0x0000000000347805 */ /* 0x000fe2000001ff00 */
[----:B------:R-:W-:Y:S06]  /*0be0*/  @!P0 BRA `(.L_x_14) ;  /* 0x0000000000f88947 */ /* 0x000fec0003800000 */
[----:B------:R-:W-:-:S04]  /*0bf0*/  LOP3.LUT R7, R4, 0x1, RZ, 0xfc, !PT ;  /* 0x0000000104077812 */ /* 0x000fc800078efcff */
[----:B------:R-:W-:-:S13]  /*0c00*/  ISETP.NE.AND P1, PT, R7, 0x3, PT ;  /* 0x000000030700780c */ /* 0x000fda0003f25270 */
[----:B------:R-:W-:Y:S05]  /*0c10*/  @!P1 BRA `(.L_x_15) ;  /* 0x0000000000049947 */ /* 0x000fea0003800000 */
[----:B------:R-:W-:Y:S01]  /*0c20*/  BPT.TRAP 0x1 ;  /* 0x000000040000795c */ /* 0x000fe20000300000 */
.L_x_15:
[----:B------:R-:W0:Y:S01]  /*0c30*/  S2UR UR5, SR_CgaCtaId ;  /* 0x00000000000579c3 */ /* 0x000e220000008800 */
[----:B------:R-:W-:Y:S01]  /*0c40*/  SHF.L.U32 R7, RZ, 0x1f, RZ ;  /* 0x0000001fff077819 */ /* 0x000fe200000006ff */
[----:B------:R-:W-:Y:S02]  /*0c50*/  UMOV UR4, 0x400 ;  /* 0x0000040000047882 */ /* 0x000fe40000000000 */
[----:B0-----:R-:W-:-:S12]  /*0c60*/  ULEA UR4, UR5, UR4, 0x18 ;  /* 0x0000000405047291 */ /* 0x001fd8000f8ec03f */
.L_x_16:
[----:B0-----:R-:W-:-:S04]  /*0c70*/  IMAD.U32 R8, RZ, RZ, UR4 ;  /* 0x00000004ff087e24 */ /* 0x001fc8000f8e00ff */
[----:B------:R0:W1:Y:S03]  /*0c80*/  SYNCS.PHASECHK.TRANS64.TRYWAIT P1, [R8+URZ+0x38000], R7 ;  /* 0x03800007080075a7 */ /* 0x000066000802017f */
[----:B-1----:R-:W-:Y:S05]  /*0c90*/  @!P1 NANOSLEEP.SYNCS 0x989680 ;  /* 0x009896800000995d */ /* 0x002fea0003900000 */
[----:B------:R-:W1:Y:S02]  /*0ca0*/  @!P1 SYNCS.PHASECHK.TRANS64 P1, [R8+URZ+0x38000], R7 ;  /* 0x03800007080095a7 */ /* 0x000e64000802007f */
[----:B-1----:R-:W-:Y:S05]  /*0cb0*/  @!P1 BRA `(.L_x_16) ;  /* 0xfffffffc00ec9947 */ /* 0x002fea000383ffff */
[----:B------:R-:W-:Y:S01]  /*0cc0*/  UIADD3 UR5, UR4, 0x1c000, URZ ;  /* 0x0001c00004057890 */ /* 0x000fe2000fffe03f */
[----:B------:R-:W-:Y:S01]  /*0cd0*/  WARPGROUP.ARRIVE ;  /* 0x00000000000079c5 */ /* 0x000fe20000000000 */
[----:B------:R-:W-:Y:S02]  /*0ce0*/  USHF.R.U32.HI UR4, URZ, 0x4, UR4 ;  /* 0x000000043f047899 */ /* 0x000fe40008011604 */
[----:B------:R-:W-:Y:S02]  /*0cf0*/  USHF.R.U32.HI UR5, URZ, 0x4, UR5 ;  /* 0x000000043f057899 */ /* 0x000fe40008011605 */
[----:B------:R-:W-:Y:S02]  /*0d00*/  ULOP3.LUT UR4, UR4, 0x3fff, URZ, 0xc0, !UPT ;  /* 0x00003fff04047892 */ /* 0x000fe4000f8ec03f */
[----:B------:R-:W-:Y:S02]  /*0d10*/  ULOP3.LUT UR5, UR5, 0x3fff, URZ, 0xc0, !UPT ;  /* 0x00003fff05057892 */ /* 0x000fe4000f8ec03f */
[----:B------:R-:W-:-:S02]  /*0d20*/  ULOP3.LUT UR9, UR4, 0x10000, URZ, 0xfc, !UPT ;  /* 0x0001000004097892 */ /* 0x000fc4000f8efc3f */
[----:B------:R-:W-:Y:S01]  /*0d30*/  ULOP3.LUT UR8, UR5, 0x10000, URZ, 0xfc, !UPT ;  /* 0x0001000005087892 */ /* 0x000fe2000f8efc3f */
[----:B------:R-:W-:Y:S02]  /*0d40*/  UMOV UR7, 0x40000080 ;  /* 0x4000008000077882 */ /* 0x000fe40000000000 */
[----:B------:R-:W-:Y:S02]  /*0d50*/  UMOV UR5, 0x40000080 ;  /* 0x4000008000057882 */ /* 0x000fe40000000000 */
[----:B------:R-:W-:Y:S02]  /*0d60*/  UMOV UR4, UR9 ;  /* 0x0000000900047c82 */ /* 0x000fe40008000000 */
[----:B------:R-:W-:Y:S02]  /*0d70*/  UMOV UR6, UR8 ;  /* 0x0000000800067c82 */ /* 0x000fe40008000000 */
[----:B------:R-:W-:Y:S01]  /*0d80*/  HGMMA.64x64x8.F32.TF32 R24, gdesc[UR4], RZ, !UPT ;  /* 0x04e00000041879f0 */ /* 0x000fe2000c7028ff */
[----:B------:R-:W-:-:S02]  /*0d90*/  UIADD3 UR4, UR9, 0x2, URZ ;  /* 0x0000000209047890 */ /* 0x000fc4000fffe03f */
[----:B------:R-:W-:Y:S01]  /*0da0*/  UIADD3 UR6, UR8, 0x2, URZ ;  /* 0x0000000208067890 */ /* 0x000fe2000fffe03f */
[----:B------:R-:W-:Y:S01]  /*0db0*/  UMOV UR5, 0x40000080 ;  /* 0x4000008000057882 */ /* 0x000fe20000000000 */
[----:B------:R-:W-:-:S07]  /*0dc0*/  UMOV UR7, 0x40000080 ;  /* 0x4000008000077882 */ /* 0x000fce0000000000 */
[----:B------:R-:W-:Y:S01]  /*0dd0*/  HGMMA.64x64x8.F32.TF32 R24, gdesc[UR4], R24 ;  /* 0x04e00000041879f0 */ /* 0x000fe20008702818 */
[----:B------:R-:W-:Y:S02]  /*0de0*/  UIADD3 UR4, UR9, 0x4, URZ ;  /* 0x0000000409047890 */ /* 0x000fe4000fffe03f */
        /* <DEDUP_REMOVED lines=28> */
[----:B------:R-:W-:Y:S01]  /*0fb0*/  HGMMA.64x64x8.F32.TF32 R24, gdesc[UR4], R24, gsb0 ;  /* 0x04e00000041879f0 */ /* 0x000fe20008002818 */
[----:B------:R-:W-:-:S05]  /*0fc0*/  UMOV UR4, 0x1 ;  /* 0x0000000100047882 */ /* 0x000fca0000000000 */
.L_x_14:
[----:B0-----:R-:W-:-:S05]  /*0fd0*/  VIMNMX R8, R3, 0x1, PT ;  /* 0x0000000103087848 */ /* 0x001fca0003fe0100 */
[----:B------:R-:W-:-:S05]  /*0fe0*/  IMAD.IADD R3, R3, 0x1, -R8 ;  /* 0x0000000103037824 */ /* 0x000fca00078e0a08 */
[----:B------:R-:W-:-:S13]  /*0ff0*/  ISETP.GE.AND P1, PT, R3, 0x1, PT ;  /* 0x000000010300780c */ /* 0x000fda0003f26270 */
[----:B------:R-:W-:Y:S05]  /*1000*/  @!P1 BRA `(.L_x_17) ;  /* 0x00000004006c9947 */ /* 0x000fea0003800000 */
[----:B------:R-:W0:Y:S01]  /*1010*/  S2UR UR6, SR_CgaCtaId ;  /* 0x00000000000679c3 */ /* 0x000e220000008800 */
[----:B------:R-:W-:Y:S01]  /*1020*/  UMOV UR5, 0x400 ;  /* 0x0000040000057882 */ /* 0x000fe20000000000 */
[----:B------:R-:W-:Y:S01]  /*1030*/  LOP3.LUT R12, R4, 0x1, RZ, 0xfc, !PT ;  /* 0x00000001040c7812 */ /* 0x000fe200078efcff */
[----:B------:R-:W-:Y:S01]  /*1040*/  IMAD.MOV.U32 R11, RZ, RZ, RZ ;  /* 0x000000ffff0b7224 */ /* 0x000fe200078e00ff */
[----:B------:R-:W-:Y:S01]  /*1050*/  UISETP.NE.U32.AND UP0, UPT, UR4, URZ, UPT ;  /* 0x0000003f0400728c */ /* 0x000fe2000bf05070 */
[----:B------:R-:W-:Y:S02]  /*1060*/  IMAD.MOV.U32 R7, RZ, RZ, R3 ;  /* 0x000000ffff077224 */ /* 0x000fe400078e0003 */
[----:B------:R-:W-:Y:S01]  /*1070*/  IMAD.MOV.U32 R8, RZ, RZ, RZ ;  /* 0x000000ffff087224 */ /* 0x000fe200078e00ff */
[----:B0-----:R-:W-:-:S04]  /*1080*/  ULEA UR5, UR6, UR5, 0x18 ;  /* 0x0000000506057291 */ /* 0x001fc8000f8ec03f */
[----:B------:R-:W-:Y:S02]  /*1090*/  UIADD3 UR7, UR5, 0x1c000, URZ ;  /* 0x0001c00005077890 */ /* 0x000fe4000fffe03f */
[----:B------:R-:W-:Y:S02]  /*10a0*/  USHF.R.U32.HI UR6, URZ, 0x4, UR5 ;  /* 0x000000043f067899 */ /* 0x000fe40008011605 */
[----:B------:R-:W-:Y:S02]  /*10b0*/  USHF.R.U32.HI UR7, URZ, 0x4, UR7 ;  /* 0x000000043f077899 */ /* 0x000fe40008011607 */
[----:B------:R-:W-:Y:S02]  /*10c0*/  ULOP3.LUT UR6, UR6, 0x3fff, URZ, 0xc0, !UPT ;  /* 0x00003fff06067892 */ /* 0x000fe4000f8ec03f */
[----:B------:R-:W-:Y:S02]  /*10d0*/  ULOP3.LUT UR7, UR7, 0x3fff, URZ, 0xc0, !UPT ;  /* 0x00003fff07077892 */ /* 0x000fe4000f8ec03f */
[----:B------:R-:W-:-:S02]  /*10e0*/  ULOP3.LUT UR14, UR6, 0x10000, URZ, 0xfc, !UPT ;  /* 0x00010000060e7892 */ /* 0x000fc4000f8efc3f */
[----:B------:R-:W-:-:S12]  /*10f0*/  ULOP3.LUT UR15, UR7, 0x10000, URZ, 0xfc, !UPT ;  /* 0x00010000070f7892 */ /* 0x000fd8000f8efc3f */
.L_x_22:
[----:B------:R-:W-:-:S13]  /*1100*/  ISETP.NE.AND P2, PT, R12, 0x3, PT ;  /* 0x000000030c00780c */ /* 0x000fda0003f45270 */
[----:B------:R-:W-:Y:S05]  /*1110*/  @!P2 BRA `(.L_x_18) ;  /* 0x000000000004a947 */ /* 0x000fea0003800000 */
[----:B------:R-:W-:Y:S01]  /*1120*/  BPT.TRAP 0x1 ;  /* 0x000000040000795c */ /* 0x000fe20000300000 */
.L_x_18:
[----:B------:R-:W-:Y:S01]  /*1130*/  SHF.L.U32 R9, R11, 0x1f, RZ ;  /* 0x0000001f0b097819 */ /* 0x000fe200000006ff */
[----:B------:R-:W-:-:S12]  /*1140*/  ULEA UR6, UR4, UR5, 0x3 ;  /* 0x0000000504067291 */ /* 0x000fd8000f8e183f */
.L_x_19:
[----:B0-----:R-:W-:-:S04]  /*1150*/  IMAD.U32 R10, RZ, RZ, UR6 ;  /* 0x00000006ff0a7e24 */ /* 0x001fc8000f8e00ff */
[----:B------:R0:W1:Y:S03]  /*1160*/  SYNCS.PHASECHK.TRANS64.TRYWAIT P1, [R10+URZ+0x38000], R9 ;  /* 0x038000090a0075a7 */ /* 0x000066000802017f */
[----:B-1----:R-:W-:Y:S05]  /*1170*/  @!P1 NANOSLEEP.SYNCS 0x989680 ;  /* 0x009896800000995d */ /* 0x002fea0003900000 */
[----:B------:R-:W1:Y:S02]  /*1180*/  @!P1 SYNCS.PHASECHK.TRANS64 P1, [R10+URZ+0x38000], R9 ;  /* 0x038000090a0095a7 */ /* 0x000e64000802007f */
[----:B-1----:R-:W-:Y:S05]  /*1190*/  @!P1 BRA `(.L_x_19) ;  /* 0xfffffffc00ec9947 */ /* 0x002fea000383ffff */
[----:B------:R-:W-:Y:S01]  /*11a0*/  ULEA UR6, UR4, UR14, 0xa ;  /* 0x0000000e04067291 */ /* 0x000fe2000f8e503f */
[----:B------:R-:W-:Y:S01]  /*11b0*/  WARPGROUP.ARRIVE ;  /* 0x00000000000079c5 */ /* 0x000fe20000000000 */
[----:B------:R-:W-:Y:S01]  /*11c0*/  ULEA UR7, UR4, UR15, 0xa ;  /* 0x0000000f04077291 */ /* 0x000fe2000f8e503f */
[----:B------:R-:W-:Y:S01]  /*11d0*/  UMOV UR9, 0x40000080 ;  /* 0x4000008000097882 */ /* 0x000fe20000000000 */
[----:B------:R-:W-:-:S03]  /*11e0*/  UMOV UR11, 0x40000080 ;  /* 0x40000080000b7882 */ /* 0x000fc60000000000 */
[----:B------:R-:W-:Y:S02]  /*11f0*/  UMOV UR8, UR6 ;  /* 0x0000000600087c82 */ /* 0x000fe40008000000 */
[----:B------:R-:W-:Y:S02]  /*1200*/  UMOV UR10, UR7 ;  /* 0x00000007000a7c82 */ /* 0x000fe40008000000 */
[----:B------:R-:W-:Y:S01]  /*1210*/  HGMMA.64x64x8.F32.TF32 R24, gdesc[UR8], R24, UP0 ;  /* 0x04e00000081879f0 */ /* 0x000fe2000bf02818 */
        /* <DEDUP_REMOVED lines=34> */
[----:B------:R-:W-:Y:S03]  /*1440*/  HGMMA.64x64x8.F32.TF32 R24, gdesc[UR8], R24, gsb0 ;  /* 0x04e00000081879f0 */ /* 0x000fe60008002818 */
[----:B------:R-:W-:Y:S02]  /*1450*/  WARPGROUP.DEPBAR.LE gsb0, 0x1 ;  /* 0x00008000000079c5 */ /* 0x000fe40000010100 */
[----:B------:R-:W-:Y:S05]  /*1460*/  @!P2 BRA `(.L_x_20) ;  /* 0x000000000004a947 */ /* 0x000fea0003800000 */
[----:B------:R-:W-:Y:S01]  /*1470*/  BPT.TRAP 0x1 ;  /* 0x000000040000795c */ /* 0x000fe20000300000 */
.L_x_20:
[----:B------:R-:W-:-:S13]  /*1480*/  ISETP.NE.AND P1, PT, R5, RZ, PT ;  /* 0x000000ff0500720c */ /* 0x000fda0003f25270 */
[----:B0-----:R-:W-:-:S05]  /*1490*/  @P1 LEA R9, R8, UR5, 0x3 ;  /* 0x0000000508091c11 */ /* 0x001fca000f8e18ff */
[----:B------:R-:W-:-:S05]  /*14a0*/  @P1 VIADD R9, R9, 0x38038 ;  /* 0x0003803809091836 */ /* 0x000fca0000000000 */
[----:B------:R-:W-:-:S04]  /*14b0*/  @P1 PRMT R9, R6, 0x654, R9 ;  /* 0x0000065406091816 */ /* 0x000fc80000000009 */
[----:B------:R0:W-:Y:S01]  /*14c0*/  @P1 SYNCS.ARRIVE.TRANS64.RED.A1T0 RZ, [R9+URZ], RZ ;  /* 0x000000ff09ff19a7 */ /* 0x0001e2000810043f */
[----:B------:R-:W-:-:S13]  /*14d0*/  ISETP.GT.U32.AND P1, PT, R4, 0x1, PT ;  /* 0x000000010400780c */ /* 0x000fda0003f24070 */
[----:B0-----:R-:W-:Y:S05]  /*14e0*/  @P1 BRA `(.L_x_21) ;  /* 0x0000000000041947 */ /* 0x001fea0003800000 */
[----:B------:R-:W-:Y:S01]  /*14f0*/  BPT.TRAP 0x1 ;  /* 0x000000040000795c */ /* 0x000fe20000300000 */
.L_x_21:
[----:B------:R-:W-:Y:S01]  /*1500*/  UIADD3 UR4, UR4, 0x1, URZ ;  /* 0x0000000104047890 */ /* 0x000fe2000fffe03f */
[C---:B------:R-:W-:Y:S01]  /*1510*/  ISETP.GT.AND P2, PT, R7.reuse, 0x1, PT ;  /* 0x000000010700780c */ /* 0x040fe20003f44270 */
[----:B------:R-:W-:Y:S02]  /*1520*/  VIADD R8, R8, 0x1 ;  /* 0x0000000108087836 */ /* 0x000fe40000000000 */
[----:B------:R-:W-:Y:S01]  /*1530*/  UISETP.NE.AND UP0, UPT, UR4, 0x7, UPT ;  /* 0x000000070400788c */ /* 0x000fe2000bf05270 */
[----:B------:R-:W-:Y:S02]  /*1540*/  VIADD R7, R7, 0xffffffff ;  /* 0xffffffff07077836 */ /* 0x000fe40000000000 */
[C---:B------:R-:W-:Y:S01]  /*1550*/  ISETP.NE.AND P1, PT, R8.reuse, 0x7, PT ;  /* 0x000000070800780c */ /* 0x040fe20003f25270 */
[----:B------:R-:W-:Y:S02]  /*1560*/  USEL UR6, URZ, 0x1, UP0 ;  /* 0x000000013f067887 */ /* 0x000fe40008000000 */
[----:B------:R-:W-:Y:S01]  /*1570*/  USEL UR4, UR4, URZ, UP0 ;  /* 0x0000003f04047287 */ /* 0x000fe20008000000 */
[----:B------:R-:W-:Y:S01]  /*1580*/  SEL R8, R8, RZ, P1 ;  /* 0x000000ff08087207 */ /* 0x000fe20000800000 */
[----:B------:R-:W-:-:S02]  /*1590*/  UPLOP3.LUT UP0, UPT, UPT, UPT, UPT, 0x80, 0x0 ;  /* 0x000000000000789c */ /* 0x000fc40003f0f070 */
[----:B------:R-:W-:Y:S01]  /*15a0*/  LOP3.LUT R11, R11, UR6, RZ, 0x3c, !PT ;  /* 0x000000060b0b7c12 */ /* 0x000fe2000f8e3cff */
[----:B------:R-:W-:Y:S08]  /*15b0*/  @P2 BRA `(.L_x_22) ;  /* 0xfffffff800d02947 */ /* 0x000ff0000383ffff */
.L_x_17:
[----:B------:R-:W-:Y:S02]  /*15c0*/  WARPGROUP.DEPBAR.LE gsb0, 0x0 ;  /* 0x00008000000079c5 */ /* 0x000fe40000010000 */
[----:B------:R-:W-:Y:S05]  /*15d0*/  @!P0 BRA `(.L_x_23) ;  /* 0x00000000005c8947 */ /* 0x000fea0003800000 */
[----:B------:R-:W-:-:S04]  /*15e0*/  LOP3.LUT R7, R4, 0x1, RZ, 0xfc, !PT ;  /* 0x0000000104077812 */ /* 0x000fc800078efcff */
[----:B------:R-:W-:-:S13]  /*15f0*/  ISETP.NE.AND P0, PT, R7, 0x3, PT ;  /* 0x000000030700780c */ /* 0x000fda0003f05270 */
[----:B------:R-:W-:Y:S05]  /*1600*/  @!P0 BRA `(.L_x_24) ;  /* 0x0000000000048947 */ /* 0x000fea0003800000 */
[----:B------:R-:W-:Y:S01]  /*1610*/  BPT.TRAP 0x1 ;  /* 0x000000040000795c */ /* 0x000fe20000300000 */
.L_x_24:
[----:B------:R-:W-:Y:S01]  /*1620*/  ISETP.NE.AND P0, PT, R5, RZ, PT ;  /* 0x000000ff0500720c */ /* 0x000fe20003f05270 */
[----:B------:R-:W-:Y:S01]  /*1630*/  BSSY B0, `(.L_x_25) ;  /* 0x000000f000007945 */ /* 0x000fe20003800000 */
[----:B------:R-:W-:-:S11]  /*1640*/  ISETP.GT.U32.AND P1, PT, R4, 0x1, PT ;  /* 0x000000010400780c */ /* 0x000fd60003f24070 */
[----:B------:R-:W-:Y:S05]  /*1650*/  @!P0 BRA `(.L_x_26) ;  /* 0x0000000000308947 */ /* 0x000fea0003800000 */
[----:B------:R-:W0:Y:S01]  /*1660*/  S2R R8, SR_CgaCtaId ;  /* 0x0000000000087919 */ /* 0x000e220000008800 */
[----:B------:R-:W-:-:S04]  /*1670*/  IMAD.WIDE.U32 R4, R3, 0x24924925, RZ ;  /* 0x2492492503047825 */ /* 0x000fc800078e00ff */
[----:B------:R-:W-:-:S05]  /*1680*/  IMAD.IADD R4, R3, 0x1, -R5 ;  /* 0x0000000103047824 */ /* 0x000fca00078e0a05 */
[----:B------:R-:W-:Y:S02]  /*1690*/  LEA.HI R4, R4, R5, RZ, 0x1f ;  /* 0x0000000504047211 */ /* 0x000fe400078ff8ff */
[----:B------:R-:W-:Y:S02]  /*16a0*/  MOV R5, 0x400 ;  /* 0x0000040000057802 */ /* 0x000fe40000000f00 */
[----:B------:R-:W-:-:S05]  /*16b0*/  SHF.R.U32.HI R4, RZ, 0x2, R4 ;  /* 0x00000002ff047819 */ /* 0x000fca0000011604 */
[----:B------:R-:W-:Y:S01]  /*16c0*/  IMAD R4, R4, -0x7, R3 ;  /* 0xfffffff904047824 */ /* 0x000fe200078e0203 */
[----:B0-----:R-:W-:-:S05]  /*16d0*/  LEA R5, R8, R5, 0x18 ;  /* 0x0000000508057211 */ /* 0x001fca00078ec0ff */
[----:B------:R-:W-:-:S04]  /*16e0*/  IMAD R4, R4, 0x8, R5 ;  /* 0x0000000804047824 */ /* 0x000fc800078e0205 */
[----:B------:R-:W-:-:S05]  /*16f0*/  VIADD R3, R4, 0x38038 ;  /* 0x0003803804037836 */ /* 0x000fca0000000000 */
[----:B------:R-:W-:-:S04]  /*1700*/  PRMT R3, R6, 0x654, R3 ;  /* 0x0000065406037816 */ /* 0x000fc80000000003 */
[----:B------:R0:W-:Y:S03]  /*1710*/  SYNCS.ARRIVE.TRANS64.RED.A1T0 RZ, [R3+URZ], RZ ;  /* 0x000000ff03ff79a7 */ /* 0x0001e6000810043f */
.L_x_26:
[----:B------:R-:W-:Y:S05]  /*1720*/  BSYNC B0 ;  /* 0x0000000000007941 */ /* 0x000fea0003800000 */
.L_x_25:
[----:B------:R-:W-:Y:S05]  /*1730*/  @P1 BRA `(.L_x_23) ;  /* 0x0000000000041947 */ /* 0x000fea0003800000 */
[----:B------:R-:W-:Y:S01]  /*1740*/  BPT.TRAP 0x1 ;  /* 0x000000040000795c */ /* 0x000fe20000300000 */
.L_x_23:
[----:B0-----:R-:W0:Y:S01]  /*1750*/  S2R R3, SR_TID.X ;  /* 0x0000000000037919 */ /* 0x001e220000002100 */
[----:B------:R-:W-:Y:S01]  /*1760*/  ULDC.64 UR4, c[0x0][0x280] ;  /* 0x0000a00000047ab9 */ /* 0x000fe20000000a00 */
[----:B------:R-:W1:Y:S01]  /*1770*/  S2R R6, SR_CTAID.Y ;  /* 0x0000000000067919 */ /* 0x000e620000002600 */
[----:B------:R-:W4:Y:S01]  /*1780*/  S2R R11, SR_CTAID.X ;  /* 0x00000000000b7919 */ /* 0x000f220000002500 */
[----:B0-----:R-:W-:-:S04]  /*1790*/  SHF.R.S32.HI R4, RZ, 0x1f, R3 ;  /* 0x0000001fff047819 */ /* 0x001fc80000011403 */
[----:B------:R-:W-:Y:S01]  /*17a0*/  LEA.HI R4, R4, R3, RZ, 0x7 ;  /* 0x0000000304047211 */ /* 0x000fe200078f38ff */
[----:B-1----:R-:W-:-:S03]  /*17b0*/  IMAD.SHL.U32 R6, R6, 0x40, RZ ;  /* 0x0000004006067824 */ /* 0x002fc600078e00ff */
[----:B------:R-:W-:Y:S02]  /*17c0*/  LOP3.LUT R4, R4, 0xffffff80, RZ, 0xc0, !PT ;  /* 0xffffff8004047812 */ /* 0x000fe400078ec0ff */
[----:B------:R-:W-:-:S03]  /*17d0*/  ISETP.GE.AND P0, PT, R6, UR5, PT ;  /* 0x0000000506007c0c */ /* 0x000fc6000bf06270 */
[----:B------:R-:W-:Y:S02]  /*17e0*/  IMAD.IADD R10, R3, 0x1, -R4 ;  /* 0x00000001030a7824 */ /* 0x000fe400078e0a04 */
[----:B----4-:R-:W-:-:S03]  /*17f0*/  IMAD.SHL.U32 R3, R11, 0x40, RZ ;  /* 0x000000400b037824 */ /* 0x010fc600078e00ff */
[----:B------:R-:W-:Y:S02]  /*1800*/  SHF.R.S32.HI R9, RZ, 0x1f, R10 ;  /* 0x0000001fff097819 */ /* 0x000fe4000001140a */
[----:B------:R-:W-:Y:S02]  /*1810*/  ISETP.GE.OR P0, PT, R3, UR4, P0 ;  /* 0x0000000403007c0c */ /* 0x000fe40008706670 */
[----:B------:R-:W-:-:S04]  /*1820*/  LEA.HI R4, R9, R10, RZ, 0x2 ;  /* 0x0000000a09047211 */ /* 0x000fc800078f10ff */
[--C-:B------:R-:W-:Y:S02]  /*1830*/  SHF.R.S32.HI R7, RZ, 0x2, R4.reuse ;  /* 0x00000002ff077819 */ /* 0x100fe40000011404 */
[----:B------:R-:W-:-:S04]  /*1840*/  SHF.R.S32.HI R8, RZ, 0x1f, R4 ;  /* 0x0000001fff087819 */ /* 0x000fc80000011404 */
[----:B------:R-:W-:-:S04]  /*1850*/  LEA.HI R8, R8, R7, RZ, 0x3 ;  /* 0x0000000708087211 */ /* 0x000fc800078f18ff */
[----:B------:R-:W-:Y:S01]  /*1860*/  LOP3.LUT R8, R8, 0xfffffff8, RZ, 0xc0, !PT ;  /* 0xfffffff808087812 */ /* 0x000fe200078ec0ff */
[----:B------:R-:W-:Y:S06]  /*1870*/  @P0 EXIT ;  /* 0x000000000000094d */ /* 0x000fec0003800000 */
[----:B------:R-:W0:Y:S01]  /*1880*/  LDC.64 R16, c[0x0][0x658] ;  /* 0x00019600ff107b82 */ /* 0x000e220000000a00 */
[----:B------:R-:W-:Y:S01]  /*1890*/  LOP3.LUT R5, R4, 0x7ffffffc, RZ, 0xc0, !PT ;  /* 0x7ffffffc04057812 */ /* 0x000fe200078ec0ff */
[----:B------:R-:W-:Y:S01]  /*18a0*/  IMAD.IADD R4, R7, 0x1, -R8 ;  /* 0x0000000107047824 */ /* 0x000fe200078e0a08 */
[----:B------:R-:W-:Y:S02]  /*18b0*/  LEA.HI R8, R9, R10, RZ, 0x5 ;  /* 0x0000000a09087211 */ /* 0x000fe400078f28ff */
[----:B---3-5:R-:W-:Y:S01]  /*18c0*/  FSETP.NEU.AND P1, PT, R2, RZ, PT ;  /* 0x000000ff0200720b */ /* 0x028fe20003f2d000 */
[----:B------:R-:W-:Y:S01]  /*18d0*/  IMAD.IADD R7, R10, 0x1, -R5 ;  /* 0x000000010a077824 */ /* 0x000fe200078e0a05 */
[----:B------:R-:W-:Y:S02]  /*18e0*/  SHF.R.S32.HI R5, RZ, 0x1f, R4 ;  /* 0x0000001fff057819 */ /* 0x000fe40000011404 */
[----:B------:R-:W-:Y:S01]  /*18f0*/  SHF.R.S32.HI R12, RZ, 0x5, R8 ;  /* 0x00000005ff0c7819 */ /* 0x000fe20000011408 */
[----:B------:R-:W-:-:S02]  /*1900*/  IMAD.SHL.U32 R7, R7, 0x2, RZ ;  /* 0x0000000207077824 */ /* 0x000fc400078e00ff */
[----:B------:R-:W-:-:S03]  /*1910*/  IMAD.WIDE R10, R11, 0x40, R4 ;  /* 0x000000400b0a7825 */ /* 0x000fc600078e0204 */
[----:B------:R-:W-:Y:S01]  /*1920*/  SHF.R.S32.HI R9, RZ, 0x1f, R7 ;  /* 0x0000001fff097819 */ /* 0x000fe20000011407 */
[----:B------:R-:W-:Y:S01]  /*1930*/  IMAD R5, R12, -0x10, -R3 ;  /* 0xfffffff00c057824 */ /* 0x000fe200078e0a03 */
[----:B------:R-:W-:Y:S01]  /*1940*/  IADD3 R8, P0, R6, R7, RZ ;  /* 0x0000000706087210 */ /* 0x000fe20007f1e0ff */
[----:B------:R-:W-:Y:S01]  /*1950*/  IMAD.WIDE R10, R12, 0x10, R10 ;  /* 0x000000100c0a7825 */ /* 0x000fe200078e020a */
[----:B------:R-:W-:Y:S02]  /*1960*/  IADD3 R3, -R7, UR5, -R6 ;  /* 0x0000000507037c10 */ /* 0x000fe4000fffe906 */
[----:B------:R-:W-:Y:S02]  /*1970*/  LEA.HI.X.SX32 R9, R6, R9, 0x1, P0 ;  /* 0x0000000906097211 */ /* 0x000fe400000f0eff */
[----:B------:R-:W-:Y:S01]  /*1980*/  IADD3 R4, R5, UR4, -R4 ;  /* 0x0000000405047c10 */ /* 0x000fe2000fffe804 */
[-C--:B0-----:R-:W-:Y:S01]  /*1990*/  IMAD R5, R11, R16.reuse, RZ ;  /* 0x000000100b057224 */ /* 0x081fe200078e02ff */
[----:B------:R-:W-:Y:S01]  /*19a0*/  ISETP.GT.AND P0, PT, R3, RZ, PT ;  /* 0x000000ff0300720c */ /* 0x000fe20003f04270 */
[----:B------:R-:W-:-:S03]  /*19b0*/  IMAD.WIDE.U32 R12, R10, R16, R8 ;  /* 0x000000100a0c7225 */ /* 0x000fc600078e0008 */
[----:B------:R-:W-:Y:S01]  /*19c0*/  ISETP.GT.AND P3, PT, R4, RZ, P0 ;  /* 0x000000ff0400720c */ /* 0x000fe20000764270 */
[----:B------:R-:W-:Y:S01]  /*19d0*/  IMAD R19, R10, R17, R5 ;  /* 0x000000110a137224 */ /* 0x000fe200078e0205 */
[C---:B------:R-:W-:Y:S01]  /*19e0*/  SHF.L.U64.HI R5, R16.reuse, 0x3, R17 ;  /* 0x0000000310057819 */ /* 0x040fe20000010211 */
[----:B------:R-:W-:Y:S02]  /*19f0*/  IMAD.SHL.U32 R16, R16, 0x8, RZ ;  /* 0x0000000810107824 */ /* 0x000fe400078e00ff */
[----:B------:R-:W-:Y:S01]  /*1a00*/  IMAD.IADD R19, R13, 0x1, R19 ;  /* 0x000000010d137824 */ /* 0x000fe200078e0213 */
[----:B------:R-:W-:Y:S07]  /*1a10*/  @!P1 BRA `(.L_x_27) ;  /* 0x0000001800649947 */ /* 0x000fee0003800000 */
[----:B------:R-:W-:Y:S01]  /*1a20*/  ULDC.64 UR6, c[0x0][0x630] ;  /* 0x00018c0000067ab9 */ /* 0x000fe20000000a00 */
[----:B------:R-:W-:Y:S01]  /*1a30*/  ULDC.64 UR8, c[0x0][0x628] ;  /* 0x00018a0000087ab9 */ /* 0x000fe20000000a00 */
[----:B------:R-:W-:Y:S01]  /*1a40*/  IMAD R17, R11, UR6, RZ ;  /* 0x000000060b117c24 */ /* 0x000fe2000f8e02ff */
[----:B------:R-:W-:Y:S01]  /*1a50*/  ULDC.64 UR4, c[0x0][0x650] ;  /* 0x0001940000047ab9 */ /* 0x000fe20000000a00 */
[----:B------:R-:W-:-:S04]  /*1a60*/  IMAD.WIDE.U32 R14, R10, UR6, R8 ;  /* 0x000000060a0e7c25 */ /* 0x000fc8000f8e0008 */
[----:B------:R-:W-:Y:S01]  /*1a70*/  IMAD R17, R10, UR7, R17 ;  /* 0x000000070a117c24 */ /* 0x000fe2000f8e0211 */
[----:B------:R-:W-:-:S03]  /*1a80*/  LEA R6, P1, R14, UR8, 0x2 ;  /* 0x000000080e067c11 */ /* 0x000fc6000f8210ff */
[----:B------:R-:W-:-:S05]  /*1a90*/  IMAD.IADD R7, R15, 0x1, R17 ;  /* 0x000000010f077824 */ /* 0x000fca00078e0211 */
[----:B------:R-:W-:-:S05]  /*1aa0*/  LEA.HI.X R7, R14, UR9, R7, 0x2, P1 ;  /* 0x000000090e077c11 */ /* 0x000fca00088f1407 */
[----:B------:R-:W3:Y:S01]  /*1ab0*/  @P3 LDG.E.LTC128B R18, desc[UR12][R6.64] ;  /* 0x0000000c06123981 */ /* 0x000ee2000c1e1920 */
[C---:B------:R-:W-:Y:S01]  /*1ac0*/  LEA R14, P4, R12.reuse, UR4, 0x2 ;  /* 0x000000040c0e7c11 */ /* 0x040fe2000f8810ff */
[----:B------:R-:W-:Y:S01]  /*1ad0*/  BSSY B0, `(.L_x_28) ;  /* 0x000000b000007945 */ /* 0x000fe20003800000 */
[----:B------:R-:W-:Y:S02]  /*1ae0*/  ISETP.GT.AND P1, PT, R3, 0x1, PT ;  /* 0x000000010300780c */ /* 0x000fe40003f24270 */
[----:B------:R-:W-:Y:S02]  /*1af0*/  LEA.HI.X R15, R12, UR5, R19, 0x2, P4 ;  /* 0x000000050c0f7c11 */ /* 0x000fe4000a0f1413 */
[----:B------:R-:W-:Y:S02]  /*1b00*/  ISETP.GT.AND P2, PT, R4, RZ, P1 ;  /* 0x000000ff0400720c */ /* 0x000fe40000f44270 */
[----:B---3--:R-:W-:-:S05]  /*1b10*/  LOP3.LUT R13, R18, 0xffffe000, RZ, 0xc0, !PT ;  /* 0xffffe000120d7812 */ /* 0x008fca00078ec0ff */
[----:B------:R-:W-:-:S04]  /*1b20*/  FMUL R13, R13, R2 ;  /* 0x000000020d0d7220 */ /* 0x000fc80000400000 */
[----:B--2---:R-:W-:-:S05]  /*1b30*/  FFMA R13, R24, R0, R13 ;  /* 0x00000000180d7223 */ /* 0x004fca000000000d */
[----:B------:R-:W-:-:S05]  /*1b40*/  F2FP.TF32.F32.PACK_B R13, R13 ;  /* 0x0000000dff0d723e */ /* 0x000fca00024050ff */
[----:B------:R0:W-:Y:S01]  /*1b50*/  @P3 STG.E desc[UR12][R14.64], R13 ;  /* 0x0000000d0e003986 */ /* 0x0001e2000c10190c */
[----:B------:R-:W-:Y:S05]  /*1b60*/  @!P2 BRA `(.L_x_29) ;  /* 0x000000000004a947 */ /* 0x000fea0003800000 */
[----:B------:R1:W5:Y:S02]  /*1b70*/  LDG.E.LTC128B R18, desc[UR12][R6.64+0x4] ;  /* 0x0000040c06127981 */ /* 0x000364000c1e1920 */
.L_x_29:
[----:B------:R-:W-:Y:S05]  /*1b80*/  BSYNC B0 ;  /* 0x0000000000007941 */ /* 0x000fea0003800000 */
.L_x_28:
[----:B------:R-:W-:Y:S01]  /*1b90*/  USHF.L.U32 UR5, UR6, 0x3, URZ ;  /* 0x0000000306057899 */ /* 0x000fe2000800063f */
[----:B-----5:R-:W-:Y:S01]  /*1ba0*/  LOP3.LUT R11, R18, 0xffffe000, RZ, 0xc0, !PT ;  /* 0xffffe000120b7812 */ /* 0x020fe200078ec0ff */
[----:B------:R-:W-:Y:S01]  /*1bb0*/  USHF.L.U64.HI UR4, UR6, 0x3, UR7 ;  /* 0x0000000306047899 */ /* 0x000fe20008010207 */
[----:B------:R-:W-:-:S03]  /*1bc0*/  ISETP.GT.AND P0, PT, R4, 0x8, P0 ;  /* 0x000000080400780c */ /* 0x000fc60000704270 */
[----:B------:R-:W-:Y:S02]  /*1bd0*/  IMAD.U32 R12, RZ, RZ, UR5 ;  /* 0x00000005ff0c7e24 */ /* 0x000fe4000f8e00ff */
[----:B0-----:R-:W-:Y:S02]  /*1be0*/  IMAD.U32 R13, RZ, RZ, UR4 ;  /* 0x00000004ff0d7e24 */ /* 0x001fe4000f8e00ff */
[----:B------:R-:W-:-:S04]  /*1bf0*/  IMAD.WIDE.U32 R12, R10, UR6, R12 ;  /* 0x000000060a0c7c25 */ /* 0x000fc8000f8e000c */
[----:B------:R-:W-:Y:S01]  /*1c00*/  FMUL R10, R11, R2 ;  /* 0x000000020b0a7220 */ /* 0x000fe20000400000 */
[----:B------:R-:W-:-:S03]  /*1c10*/  IADD3 R11, P3, R8, R12, RZ ;  /* 0x0000000c080b7210 */ /* 0x000fc60007f7e0ff */
[----:B------:R-:W-:Y:S01]  /*1c20*/  FFMA R25, R25, R0, R10 ;  /* 0x0000000019197223 */ /* 0x000fe2000000000a */
[----:B------:R-:W-:Y:S01]  /*1c30*/  @P2 IMAD.MOV.U32 R10, RZ, RZ, R14 ;  /* 0x000000ffff0a2224 */ /* 0x000fe200078e000e */
[----:B------:R-:W-:Y:S02]  /*1c40*/  IADD3.X R12, R9, R17, R13, P3, !PT ;  /* 0x00000011090c7210 */ /* 0x000fe40001ffe40d */
[C---:B------:R-:W-:Y:S02]  /*1c50*/  LEA R8, P3, R11.reuse, UR8, 0x2 ;  /* 0x000000080b087c11 */ /* 0x040fe4000f8610ff */
[----:B------:R-:W-:Y:S02]  /*1c60*/  F2FP.TF32.F32.PACK_B R25, R25 ;  /* 0x00000019ff19723e */ /* 0x000fe400024050ff */
[----:B------:R-:W-:Y:S01]  /*1c70*/  LEA.HI.X R9, R11, UR9, R12, 0x2, P3 ;  /* 0x000000090b097c11 */ /* 0x000fe200098f140c */
[----:B------:R-:W-:-:S05]  /*1c80*/  @P2 IMAD.MOV.U32 R11, RZ, RZ, R15 ;  /* 0x000000ffff0b2224 */ /* 0x000fca00078e000f */
[----:B------:R0:W-:Y:S04]  /*1c90*/  @P2 STG.E desc[UR12][R10.64+0x4], R25 ;  /* 0x000004190a002986 */ /* 0x0001e8000c10190c */
[----:B------:R-:W2:Y:S01]  /*1ca0*/  @P0 LDG.E.LTC128B R18, desc[UR12][R8.64] ;  /* 0x0000000c08120981 */ /* 0x000ea2000c1e1920 */
[C---:B------:R-:W-:Y:S01]  /*1cb0*/  SHF.L.U64.HI R5, R16.reuse, 0x2, R5 ;  /* 0x0000000210057819 */ /* 0x040fe20000010205 */
[----:B------:R-:W-:Y:S01]  /*1cc0*/  BSSY B0, `(.L_x_30) ;  /* 0x000000b000007945 */ /* 0x000fe20003800000 */
[----:B------:R-:W-:Y:S02]  /*1cd0*/  LEA R16, P2, R16, R14, 0x2 ;  /* 0x0000000e10107211 */ /* 0x000fe400078410ff */
[----:B------:R-:W-:-:S03]  /*1ce0*/  ISETP.GT.AND P1, PT, R4, 0x8, P1 ;  /* 0x000000080400780c */ /* 0x000fc60000f24270 */
[----:B------:R-:W-:Y:S01]  /*1cf0*/  IMAD.X R17, R5, 0x1, R15, P2 ;  /* 0x0000000105117824 */ /* 0x000fe200010e060f */
[----:B--2---:R-:W-:-:S05]  /*1d00*/  LOP3.LUT R13, R18, 0xffffe000, RZ, 0xc0, !PT ;  /* 0xffffe000120d7812 */ /* 0x004fca00078ec0ff */
[----:B------:R-:W-:-:S04]  /*1d10*/  FMUL R13, R13, R2 ;  /* 0x000000020d0d7220 */ /* 0x000fc80000400000 */
[----:B------:R-:W-:-:S05]  /*1d20*/  FFMA R13, R26, R0, R13 ;  /* 0x000000001a0d7223 */ /* 0x000fca000000000d */
[----:B------:R-:W-:-:S05]  /*1d30*/  F2FP.TF32.F32.PACK_B R13, R13 ;  /* 0x0000000dff0d723e */ /* 0x000fca00024050ff */
[----:B------:R0:W-:Y:S01]  /*1d40*/  @P0 STG.E desc[UR12][R16.64], R13 ;  /* 0x0000000d10000986 */ /* 0x0001e2000c10190c */
[----:B------:R-:W-:Y:S05]  /*1d50*/  @!P1 BRA `(.L_x_31) ;  /* 0x0000000000049947 */ /* 0x000fea0003800000 */
[----:B------:R2:W5:Y:S02]  /*1d60*/  LDG.E.LTC128B R18, desc[UR12][R8.64+0x4] ;  /* 0x0000040c08127981 */ /* 0x000564000c1e1920 */
.L_x_31:
[----:B------:R-:W-:Y:S05]  /*1d70*/  BSYNC B0 ;  /* 0x0000000000007941 */ /* 0x000fea0003800000 */
.L_x_30:
[----:B-----5:R-:W-:Y:S01]  /*1d80*/  LOP3.LUT R5, R18, 0xffffe000, RZ, 0xc0, !PT ;  /* 0xffffe00012057812 */ /* 0x020fe200078ec0ff */
[----:B0-----:R-:W-:Y:S01]  /*1d90*/  @P1 IMAD.MOV.U32 R11, RZ, RZ, R17 ;  /* 0x000000ffff0b1224 */ /* 0x001fe200078e0011 */
[----:B------:R-:W-:Y:S01]  /*1da0*/  ISETP.GT.AND P0, PT, R3, 0x8, PT ;  /* 0x000000080300780c */ /* 0x000fe20003f04270 */
[----:B------:R-:W-:Y:S02]  /*1db0*/  BSSY B0, `(.L_x_32) ;  /* 0x0000009000007945 */ /* 0x000fe40003800000 */
[----:B------:R-:W-:Y:S01]  /*1dc0*/  FMUL R10, R5, R2 ;  /* 0x00000002050a7220 */ /* 0x000fe20000400000 */
[----:B------:R-:W-:-:S03]  /*1dd0*/  ISETP.GT.AND P2, PT, R4, RZ, P0 ;  /* 0x000000ff0400720c */ /* 0x000fc60000744270 */
[----:B------:R-:W-:Y:S01]  /*1de0*/  FFMA R27, R27, R0, R10 ;  /* 0x000000001b1b7223 */ /* 0x000fe2000000000a */
[----:B------:R-:W-:-:S04]  /*1df0*/  @P1 IMAD.MOV.U32 R10, RZ, RZ, R16 ;  /* 0x000000ffff0a1224 */ /* 0x000fc800078e0010 */
[----:B------:R-:W-:-:S05]  /*1e00*/  F2FP.TF32.F32.PACK_B R27, R27 ;  /* 0x0000001bff1b723e */ /* 0x000fca00024050ff */
[----:B------:R0:W-:Y:S01]  /*1e10*/  @P1 STG.E desc[UR12][R10.64+0x4], R27 ;  /* 0x0000041b0a001986 */ /* 0x0001e2000c10190c */
[----:B------:R-:W-:Y:S05]  /*1e20*/  @!P2 BRA `(.L_x_33) ;  /* 0x000000000004a947 */ /* 0x000fea0003800000 */
[----:B------:R3:W5:Y:S02]  /*1e30*/  LDG.E.LTC128B R18, desc[UR12][R6.64+0x20] ;  /* 0x0000200c06127981 */ /* 0x000764000c1e1920 */
.L_x_33:
[----:B------:R-:W-:Y:S05]  /*1e40*/  BSYNC B0 ;  /* 0x0000000000007941 */ /* 0x000fea0003800000 */
.L_x_32:
[----:B-----5:R-:W-:Y:S01]  /*1e50*/  LOP3.LUT R5, R18, 0xffffe000, RZ, 0xc0, !PT ;  /* 0xffffe00012057812 */ /* 0x020fe200078ec0ff */
[----:B0-----:R-:W-:Y:S01]  /*1e60*/  @P2 IMAD.MOV.U32 R10, RZ, RZ, R14 ;  /* 0x000000ffff0a2224 */ /* 0x001fe200078e000e */
[----:B------:R-:W-:Y:S01]  /*1e70*/  ISETP.GT.AND P1, PT, R3, 0x9, PT ;  /* 0x000000090300780c */ /* 0x000fe20003f24270 */
[----:B------:R-:W-:Y:S01]  /*1e80*/  @P2 IMAD.MOV.U32 R11, RZ, RZ, R15 ;  /* 0x000000ffff0b2224 */ /* 0x000fe200078e000f */
[----:B------:R-:W-:Y:S01]  /*1e90*/  BSSY B0, `(.L_x_34) ;  /* 0x0000008000007945 */ /* 0x000fe20003800000 */
[----:B------:R-:W-:Y:S01]  /*1ea0*/  FMUL R5, R5, R2 ;  /* 0x0000000205057220 */ /* 0x000fe20000400000 */
[----:B------:R-:W-:-:S03]  /*1eb0*/  ISETP.GT.AND P3, PT, R4, RZ, P1 ;  /* 0x000000ff0400720c */ /* 0x000fc60000f64270 */
[----:B------:R-:W-:-:S05]  /*1ec0*/  FFMA R5, R28, R0, R5 ;  /* 0x000000001c057223 */ /* 0x000fca0000000005 */
[----:B------:R-:W-:-:S05]  /*1ed0*/  F2FP.TF32.F32.PACK_B R5, R5 ;  /* 0x00000005ff05723e */ /* 0x000fca00024050ff */
[----:B------:R0:W-:Y:S01]  /*1ee0*/  @P2 STG.E desc[UR12][R10.64+0x20], R5 ;  /* 0x000020050a002986 */ /* 0x0001e2000c10190c */
[----:B------:R-:W-:Y:S05]  /*1ef0*/  @!P3 BRA `(.L_x_35) ;  /* 0x000000000004b947 */ /* 0x000fea0003800000 */
[----:B------:R4:W5:Y:S02]  /*1f00*/  LDG.E.LTC128B R18, desc[UR12][R6.64+0x24] ;  /* 0x0000240c06127981 */ /* 0x000964000c1e1920 */
.L_x_35:
[----:B------:R-:W-:Y:S05]  /*1f10*/  BSYNC B0 ;  /* 0x0000000000007941 */ /* 0x000fea0003800000 */
.L_x_34:
[----:B0----5:R-:W-:Y:S01]  /*1f20*/  LOP3.LUT R5, R18, 0xffffe000, RZ, 0xc0, !PT ;  /* 0xffffe00012057812 */ /* 0x021fe200078ec0ff */
[----:B------:R-:W-:Y:S01]  /*1f30*/  @P3 IMAD.MOV.U32 R11, RZ, RZ, R15 ;  /* 0x000000ffff0b3224 */ /* 0x000fe200078e000f */
[----:B------:R-:W-:Y:S01]  /*1f40*/  ISETP.GT.AND P0, PT, R4, 0x8, P0 ;  /* 0x000000080400780c */ /* 0x000fe20000704270 */
[----:B------:R-:W-:Y:S02]  /*1f50*/  BSSY B0, `(.L_x_36) ;  /* 0x0000008000007945 */ /* 0x000fe40003800000 */
[----:B------:R-:W-:-:S04]  /*1f60*/  FMUL R10, R5, R2 ;  /* 0x00000002050a7220 */ /* 0x000fc80000400000 */
[----:B------:R-:W-:Y:S01]  /*1f70*/  FFMA R29, R29, R0, R10 ;  /* 0x000000001d1d7223 */ /* 0x000fe2000000000a */
[----:B------:R-:W-:-:S04]  /*1f80*/  @P3 IMAD.MOV.U32 R10, RZ, RZ, R14 ;  /* 0x000000ffff0a3224 */ /* 0x000fc800078e000e */
[----:B------:R-:W-:-:S05]  /*1f90*/  F2FP.TF32.F32.PACK_B R29, R29 ;  /* 0x0000001dff1d723e */ /* 0x000fca00024050ff */
[----:B------:R0:W-:Y:S01]  /*1fa0*/  @P3 STG.E desc[UR12][R10.64+0x24], R29 ;  /* 0x0000241d0a003986 */ /* 0x0001e2000c10190c */
[----:B------:R-:W-:Y:S05]  /*1fb0*/  @!P0 BRA `(.L_x_37) ;  /* 0x0000000000048947 */ /* 0x000fea0003800000 */
[----:B------:R0:W5:Y:S02]  /*1fc0*/  LDG.E.LTC128B R18, desc[UR12][R8.64+0x20] ;  /* 0x0000200c08127981 */ /* 0x000164000c1e1920 */
.L_x_37:
[----:B------:R-:W-:Y:S05]  /*1fd0*/  BSYNC B0 ;  /* 0x0000000000007941 */ /* 0x000fea0003800000 */
.L_x_36:
[----:B-----5:R-:W-:Y:S01]  /*1fe0*/  LOP3.LUT R5, R18, 0xffffe000, RZ, 0xc0, !PT ;  /* 0xffffe00012057812 */ /* 0x020fe200078ec0ff */
[----:B0-----:R-:W-:Y:S01]  /*1ff0*/  @P0 IMAD.MOV.U32 R10, RZ, RZ, R16 ;  /* 0x000000ffff0a0224 */ /* 0x001fe200078e0010 */
[----:B------:R-:W-:Y:S01]  /*2000*/  ISETP.GT.AND P1, PT, R4, 0x8, P1 ;  /* 0x000000080400780c */ /* 0x000fe20000f24270 */
[----:B------:R-:W-:Y:S01]  /*2010*/  @P0 IMAD.MOV.U32 R11, RZ, RZ, R17 ;  /* 0x000000ffff0b0224 */ /* 0x000fe200078e0011 */
[----:B------:R-:W-:Y:S01]  /*2020*/  BSSY B0, `(.L_x_38) ;  /* 0x0000007000007945 */ /* 0x000fe20003800000 */
[----:B------:R-:W-:-:S04]  /*2030*/  FMUL R5, R5, R2 ;  /* 0x0000000205057220 */ /* 0x000fc80000400000 */
[----:B------:R-:W-:-:S05]  /*2040*/  FFMA R5, R30, R0, R5 ;  /* 0x000000001e057223 */ /* 0x000fca0000000005 */
[----:B------:R-:W-:-:S05]  /*2050*/  F2FP.TF32.F32.PACK_B R5, R5 ;  /* 0x00000005ff05723e */ /* 0x000fca00024050ff */
[----:B------:R0:W-:Y:S01]  /*2060*/  @P0 STG.E desc[UR12][R10.64+0x20], R5 ;  /* 0x000020050a000986 */ /* 0x0001e2000c10190c */
[----:B------:R-:W-:Y:S05]  /*2070*/  @!P1 BRA `(.L_x_39) ;  /* 0x0000000000049947 */ /* 0x000fea0003800000 */
[----:B------:R0:W5:Y:S02]  /*2080*/  LDG.E.LTC128B R18, desc[UR12][R8.64+0x24] ;  /* 0x0000240c08127981 */ /* 0x000164000c1e1920 */
.L_x_39:
[----:B------:R-:W-:Y:S05]  /*2090*/  BSYNC B0 ;  /* 0x0000000000007941 */ /* 0x000fea0003800000 */
.L_x_38:
[----:B0----5:R-:W-:Y:S01]  /*20a0*/  LOP3.LUT R5, R18, 0xffffe000, RZ, 0xc0, !PT ;  /* 0xffffe00012057812 */ /* 0x021fe200078ec0ff */
[----:B------:R-:W-:Y:S01]  /*20b0*/  @P1 IMAD.MOV.U32 R11, RZ, RZ, R17 ;  /* 0x000000ffff0b1224 */ /* 0x000fe200078e0011 */
        /* <DEDUP_REMOVED lines=10> */
.L_x_41:
[----:B------:R-:W-:Y:S05]  /*2160*/  BSYNC B0 ;  /* 0x0000000000007941 */ /* 0x000fea0003800000 */
.L_x_40:
        /* <DEDUP_REMOVED lines=12> */
.L_x_43:
[----:B------:R-:W-:Y:S05]  /*2230*/  BSYNC B0 ;  /* 0x0000000000007941 */ /* 0x000fea0003800000 */
.L_x_42:
        /* <DEDUP_REMOVED lines=11> */
.L_x_45:
[----:B------:R-:W-:Y:S05]  /*22f0*/  BSYNC B0 ;  /* 0x0000000000007941 */ /* 0x000fea0003800000 */
.L_x_44:
        /* <DEDUP_REMOVED lines=11> */
.L_x_47:
[----:B------:R-:W-:Y:S05]  /*23b0*/  BSYNC B0 ;  /* 0x0000000000007941 */ /* 0x000fea0003800000 */
.L_x_46:
        /* <DEDUP_REMOVED lines=12> */
.L_x_49:
[----:B------:R-:W-:Y:S05]  /*2480*/  BSYNC B0 ;  /* 0x0000000000007941 */ /* 0x000fea0003800000 */
.L_x_48:
        /* <DEDUP_REMOVED lines=12> */
.L_x_51:
[----:B------:R-:W-:Y:S05]  /*2550*/  BSYNC B0 ;  /* 0x0000000000007941 */ /* 0x000fea0003800000 */
.L_x_50:
        /* <DEDUP_REMOVED lines=11> */
.L_x_53:
[----:B------:R-:W-:Y:S05]  /*2610*/  BSYNC B0 ;  /* 0x0000000000007941 */ /* 0x000fea0003800000 */
.L_x_52:
        /* <DEDUP_REMOVED lines=11> */
.L_x_55:
[----:B------:R-:W-:Y:S05]  /*26d0*/  BSYNC B0 ;  /* 0x0000000000007941 */ /* 0x000fea0003800000 */
.L_x_54:
        /* <DEDUP_REMOVED lines=12> */
.L_x_57:
[----:B------:R-:W-:Y:S05]  /*27a0*/  BSYNC B0 ;  /* 0x0000000000007941 */ /* 0x000fea0003800000 */
.L_x_56:
        /* <DEDUP_REMOVED lines=12> */
.L_x_59:
[----:B------:R-:W-:Y:S05]  /*2870*/  BSYNC B0 ;  /* 0x0000000000007941 */ /* 0x000fea0003800000 */
.L_x_58:
        /* <DEDUP_REMOVED lines=11> */
.L_x_61:
[----:B------:R-:W-:Y:S05]  /*2930*/  BSYNC B0 ;  /* 0x0000000000007941 */ /* 0x000fea0003800000 */
.L_x_60:
        /* <DEDUP_REMOVED lines=11> */
.L_x_63:
[----:B------:R-:W-:Y:S05]  /*29f0*/  BSYNC B0 ;  /* 0x0000000000007941 */ /* 0x000fea0003800000 */
.L_x_62:
        /* <DEDUP_REMOVED lines=12> */
.L_x_65:
[----:B------:R-:W-:Y:S05]  /*2ac0*/  BSYNC B0 ;  /* 0x0000000000007941 */ /* 0x000fea0003800000 */
.L_x_64:
        /* <DEDUP_REMOVED lines=12> */
.L_x_67:
[----:B------:R-:W-:Y:S05]  /*2b90*/  BSYNC B0 ;  /* 0x0000000000007941 */ /* 0x000fea0003800000 */
.L_x_66:
        /* <DEDUP_REMOVED lines=11> */
.L_x_69:
[----:B------:R-:W-:Y:S05]  /*2c50*/  BSYNC B0 ;  /* 0x0000000000007941 */ /* 0x000fea0003800000 */
.L_x_68:
        /* <DEDUP_REMOVED lines=11> */
.L_x_71:
[----:B------:R-:W-:Y:S05]  /*2d10*/  BSYNC B0 ;  /* 0x0000000000007941 */ /* 0x000fea0003800000 */
.L_x_70:
        /* <DEDUP_REMOVED lines=12> */
.L_x_73:
[----:B------:R-:W-:Y:S05]  /*2de0*/  BSYNC B0 ;  /* 0x0000000000007941 */ /* 0x000fea0003800000 */
.L_x_72:
        /* <DEDUP_REMOVED lines=12> */
.L_x_75:
[----:B------:R-:W-:Y:S05]  /*2eb0*/  BSYNC B0 ;  /* 0x0000000000007941 */ /* 0x000fea0003800000 */
.L_x_74:
        /* <DEDUP_REMOVED lines=11> */
.L_x_77:
[----:B------:R-:W-:Y:S05]  /*2f70*/  BSYNC B0 ;  /* 0x0000000000007941 */ /* 0x000fea0003800000 */
.L_x_76:
        /* <DEDUP_REMOVED lines=11> */
.L_x_79:
[----:B------:R-:W-:Y:S05]  /*3030*/  BSYNC B0 ;  /* 0x0000000000007941 */ /* 0x000fea0003800000 */
.L_x_78:
        /* <DEDUP_REMOVED lines=12> */
.L_x_81:
[----:B------:R-:W-:Y:S05]  /*3100*/  BSYNC B0 ;  /* 0x0000000000007941 */ /* 0x000fea0003800000 */
.L_x_80:
        /* <DEDUP_REMOVED lines=12> */
.L_x_83:
[----:B------:R-:W-:Y:S05]  /*31d0*/  BSYNC B0 ;  /* 0x0000000000007941 */ /* 0x000fea0003800000 */
.L_x_82:
[----:B-----5:R-:W-:Y:S01]  /*31e0*/  LOP3.LUT R3, R18, 0xffffe000, RZ, 0xc0, !PT ;  /* 0xffffe00012037812 */ /* 0x020fe200078ec0ff */
[----:B------:R-:W-:Y:S01]  /*31f0*/  BSSY B0, `(.L_x_84) ;  /* 0x0000008000007945 */ /* 0x000fe20003800000 */
[----:B------:R-:W-:-:S03]  /*3200*/  ISETP.GT.AND P0, PT, R4, 0x8, P0 ;  /* 0x000000080400780c */ /* 0x000fc60000704270 */
[----:B01-34-:R-:W-:-:S04]  /*3210*/  FMUL R6, R3, R2 ;  /* 0x0000000203067220 */ /* 0x01bfc80000400000 */
[----:B------:R-:W-:-:S05]  /*3220*/  FFMA R53, R53, R0, R6 ;  /* 0x0000000035357223 */ /* 0x000fca0000000006 */
[----:B------:R-:W-:-:S05]  /*3230*/  F2FP.TF32.F32.PACK_B R53, R53 ;  /* 0x00000035ff35723e */ /* 0x000fca00024050ff */
[----:B------:R0:W-:Y:S01]  /*3240*/  @P3 STG.E desc[UR12][R14.64+0xe4], R53 ;  /* 0x0000e4350e003986 */ /* 0x0001e2000c10190c */
[----:B------:R-:W-:Y:S05]  /*3250*/  @!P0 BRA `(.L_x_85) ;  /* 0x0000000000048947 */ /* 0x000fea0003800000 */
[----:B------:R1:W5:Y:S02]  /*3260*/  LDG.E.LTC128B R18, desc[UR12][R8.64+0xe0] ;  /* 0x0000e00c08127981 */ /* 0x000364000c1e1920 */
.L_x_85:
[----:B------:R-:W-:Y:S05]  /*3270*/  BSYNC B0 ;  /* 0x0000000000007941 */ /* 0x000fea0003800000 */
.L_x_84:
[----:B-----5:R-:W-:Y:S01]  /*3280*/  LOP3.LUT R3, R18, 0xffffe000, RZ, 0xc0, !PT ;  /* 0xffffe00012037812 */ /* 0x020fe200078ec0ff */
[----:B------:R-:W-:Y:S01]  /*3290*/  @P0 IMAD.MOV.U32 R5, RZ, RZ, R17 ;  /* 0x000000ffff050224 */ /* 0x000fe200078e0011 */
        /* <DEDUP_REMOVED lines=9> */
.L_x_87:
[----:B------:R-:W-:Y:S05]  /*3330*/  BSYNC B0 ;  /* 0x0000000000007941 */ /* 0x000fea0003800000 */
.L_x_86:
[----:B---3-5:R-:W-:-:S05]  /*3340*/  LOP3.LUT R3, R18, 0xffffe000, RZ, 0xc0, !PT ;  /* 0xffffe00012037812 */ /* 0x028fca00078ec0ff */
[----:B------:R-:W-:-:S04]  /*3350*/  FMUL R2, R3, R2 ;  /* 0x0000000203027220 */ /* 0x000fc80000400000 */
[----:B------:R-:W-:Y:S01]  /*3360*/  FFMA R2, R55, R0, R2 ;  /* 0x0000000037027223 */ /* 0x000fe20000000002 */
[----:B------:R-:W-:Y:S06]  /*3370*/  @!P1 EXIT ;  /* 0x000000000000994d */ /* 0x000fec0003800000 */
[----:B------:R-:W-:-:S05]  /*3380*/  F2FP.TF32.F32.PACK_B R3, R2 ;  /* 0x00000002ff03723e */ /* 0x000fca00024050ff */
[----:B------:R-:W-:Y:S01]  /*3390*/  STG.E desc[UR12][R16.64+0xe4], R3 ;  /* 0x0000e40310007986 */ /* 0x000fe2000c10190c */
[----:B------:R-:W-:Y:S05]  /*33a0*/  EXIT ;  /* 0x000000000000794d */ /* 0x000fea0003800000 */
.L_x_27:
[----:B------:R-:W-:Y:S01]  /*33b0*/  ULDC.64 UR4, c[0x0][0x650] ;  /* 0x0001940000047ab9 */ /* 0x000fe20000000a00 */
[-C--:B--2---:R-:W-:Y:S01]  /*33c0*/  FMUL R9, R24, R0.reuse ;  /* 0x0000000018097220 */ /* 0x084fe20000400000 */
[----:B------:R-:W-:Y:S01]  /*33d0*/  LEA R6, P1, R12, UR4, 0x2 ;  /* 0x000000040c067c11 */ /* 0x000fe2000f8210ff */
[-C--:B------:R-:W-:Y:S01]  /*33e0*/  FMUL R25, R25, R0.reuse ;  /* 0x0000000019197220 */ /* 0x080fe20000400000 */
[----:B------:R-:W-:Y:S01]  /*33f0*/  ISETP.GT.AND P2, PT, R3, 0x1, PT ;  /* 0x000000010300780c */ /* 0x000fe20003f44270 */
[-C--:B------:R-:W-:Y:S01]  /*3400*/  FMUL R11, R26, R0.reuse ;  /* 0x000000001a0b7220 */ /* 0x080fe20000400000 */
[----:B------:R-:W-:Y:S01]  /*3410*/  F2FP.TF32.F32.PACK_B R9, R9 ;  /* 0x00000009ff09723e */ /* 0x000fe200024050ff */
[-C--:B------:R-:W-:Y:S01]  /*3420*/  FMUL R27, R27, R0.reuse ;  /* 0x000000001b1b7220 */ /* 0x080fe20000400000 */
[----:B------:R-:W-:Y:S01]  /*3430*/  LEA.HI.X R7, R12, UR5, R19, 0x2, P1 ;  /* 0x000000050c077c11 */ /* 0x000fe200088f1413 */
[-C--:B------:R-:W-:Y:S01]  /*3440*/  FMUL R29, R29, R0.reuse ;  /* 0x000000001d1d7220 */ /* 0x080fe20000400000 */
[----:B------:R-:W-:Y:S01]  /*3450*/  ISETP.GT.AND P4, PT, R4, RZ, P2 ;  /* 0x000000ff0400720c */ /* 0x000fe20001784270 */
[-C--:B------:R-:W-:Y:S01]  /*3460*/  FMUL R13, R30, R0.reuse ;  /* 0x000000001e0d7220 */ /* 0x080fe20000400000 */
[----:B------:R-:W-:Y:S01]  /*3470*/  ISETP.GT.AND P2, PT, R4, 0x8, P2 ;  /* 0x000000080400780c */ /* 0x000fe20001744270 */
[----:B------:R0:W-:Y:S01]  /*3480*/  @P3 STG.E desc[UR12][R6.64], R9 ;  /* 0x0000000906003986 */ /* 0x0001e2000c10190c */
[----:B------:R-:W-:Y:S01]  /*3490*/  SHF.L.U64.HI R5, R16, 0x2, R5 ;  /* 0x0000000210057819 */ /* 0x000fe20000010205 */
[-C--:B------:R-:W-:Y:S01]  /*34a0*/  FMUL R31, R31, R0.reuse ;  /* 0x000000001f1f7220 */ /* 0x080fe20000400000 */
[----:B------:R-:W-:Y:S01]  /*34b0*/  ISETP.GT.AND P1, PT, R4, 0x8, P0 ;  /* 0x000000080400780c */ /* 0x000fe20000724270 */
[----:B------:R-:W-:Y:S01]  /*34c0*/  FMUL R33, R33, R0 ;  /* 0x0000000021217220 */ /* 0x000fe20000400000 */
[----:B------:R-:W-:Y:S01]  /*34d0*/  LEA R16, P3, R16, R6, 0x2 ;  /* 0x0000000610107211 */ /* 0x000fe200078610ff */
[-C--:B------:R-:W-:Y:S01]  /*34e0*/  FMUL R35, R35, R0.reuse ;  /* 0x0000000023237220 */ /* 0x080fe20000400000 */
[----:B------:R-:W-:Y:S01]  /*34f0*/  F2FP.TF32.F32.PACK_B R25, R25 ;  /* 0x00000019ff19723e */ /* 0x000fe200024050ff */
[-C--:B------:R-:W-:Y:S01]  /*3500*/  FMUL R37, R37, R0.reuse ;  /* 0x0000000025257220 */ /* 0x080fe20000400000 */
[----:B------:R-:W-:Y:S01]  /*3510*/  F2FP.TF32.F32.PACK_B R11, R11 ;  /* 0x0000000bff0b723e */ /* 0x000fe200024050ff */
[----:B------:R-:W-:Y:S01]  /*3520*/  IMAD.X R17, R5, 0x1, R7, P3 ;  /* 0x0000000105117824 */ /* 0x000fe200018e0607 */
[----:B------:R-:W-:Y:S01]  /*3530*/  F2FP.TF32.F32.PACK_B R27, R27 ;  /* 0x0000001bff1b723e */ /* 0x000fe200024050ff */
[--C-:B------:R-:W-:Y:S01]  /*3540*/  @P2 IMAD.MOV.U32 R8, RZ, RZ, R16.reuse ;  /* 0x000000ffff082224 */ /* 0x100fe200078e0010 */
[C---:B------:R-:W-:Y:S01]  /*3550*/  ISETP.GT.AND P0, PT, R3.reuse, 0x8, PT ;  /* 0x000000080300780c */ /* 0x040fe20003f04270 */
[--C-:B0-----:R-:W-:Y:S01]  /*3560*/  @P2 IMAD.MOV.U32 R9, RZ, RZ, R17.reuse ;  /* 0x000000ffff092224 */ /* 0x101fe200078e0011 */
[----:B------:R-:W-:Y:S01]  /*3570*/  @P4 STG.E desc[UR12][R6.64+0x4], R25 ;  /* 0x0000041906004986 */ /* 0x000fe2000c10190c */
[----:B------:R-:W-:Y:S01]  /*3580*/  ISETP.GT.AND P3, PT, R3, 0x9, PT ;  /* 0x000000090300780c */ /* 0x000fe20003f64270 */
[-C--:B------:R-:W-:Y:S01]  /*3590*/  FMUL R5, R28, R0.reuse ;  /* 0x000000001c057220 */ /* 0x080fe20000400000 */
[C---:B------:R-:W-:Y:S01]  /*35a0*/  ISETP.GT.AND P4, PT, R4.reuse, RZ, P0 ;  /* 0x000000ff0400720c */ /* 0x040fe20000784270 */
[----:B------:R0:W-:Y:S01]  /*35b0*/  @P1 STG.E desc[UR12][R16.64], R11 ;  /* 0x0000000b10001986 */ /* 0x0001e2000c10190c */
[C---:B------:R-:W-:Y:S01]  /*35c0*/  ISETP.GT.AND P1, PT, R4.reuse, RZ, P3 ;  /* 0x000000ff0400720c */ /* 0x040fe20001f24270 */
[-C--:B------:R-:W-:Y:S01]  /*35d0*/  FMUL R39, R39, R0.reuse ;  /* 0x0000000027277220 */ /* 0x080fe20000400000 */
[C---:B------:R-:W-:Y:S01]  /*35e0*/  ISETP.GT.AND P3, PT, R4.reuse, 0x8, P3 ;  /* 0x000000080400780c */ /* 0x040fe20001f64270 */
[----:B------:R1:W-:Y:S01]  /*35f0*/  @P2 STG.E desc[UR12][R8.64+0x4], R27 ;  /* 0x0000041b08002986 */ /* 0x0003e2000c10190c */
[----:B------:R-:W-:Y:S01]  /*3600*/  ISETP.GT.AND P2, PT, R4, 0x8, P0 ;  /* 0x000000080400780c */ /* 0x000fe20000744270 */
[-C--:B------:R-:W-:Y:S01]  /*3610*/  FMUL R41, R41, R0.reuse ;  /* 0x0000000029297220 */ /* 0x080fe20000400000 */
[----:B------:R-:W-:Y:S01]  /*3620*/  F2FP.TF32.F32.PACK_B R5, R5 ;  /* 0x00000005ff05723e */ /* 0x000fe200024050ff */
[-C--:B------:R-:W-:Y:S01]  /*3630*/  FMUL R43, R43, R0.reuse ;  /* 0x000000002b2b7220 */ /* 0x080fe20000400000 */
[----:B------:R-:W-:Y:S01]  /*3640*/  F2FP.TF32.F32.PACK_B R29, R29 ;  /* 0x0000001dff1d723e */ /* 0x000fe200024050ff */
[-C--:B------:R-:W-:Y:S01]  /*3650*/  FMUL R45, R45, R0.reuse ;  /* 0x000000002d2d7220 */ /* 0x080fe20000400000 */
[----:B------:R-:W-:Y:S01]  /*3660*/  F2FP.TF32.F32.PACK_B R13, R13 ;  /* 0x0000000dff0d723e */ /* 0x000fe200024050ff */
[----:B------:R2:W-:Y:S01]  /*3670*/  @P4 STG.E desc[UR12][R6.64+0x20], R5 ;  /* 0x0000200506004986 */ /* 0x0005e2000c10190c */
[C---:B------:R-:W-:Y:S01]  /*3680*/  ISETP.GT.AND P0, PT, R3.reuse, 0x10, PT ;  /* 0x000000100300780c */ /* 0x040fe20003f04270 */
[-C--:B0-----:R-:W-:Y:S01]  /*3690*/  FMUL R11, R34, R0.reuse ;  /* 0x00000000220b7220 */ /* 0x081fe20000400000 */
[----:B------:R-:W-:Y:S01]  /*36a0*/  F2FP.TF32.F32.PACK_B R31, R31 ;  /* 0x0000001fff1f723e */ /* 0x000fe200024050ff */
[----:B------:R-:W-:Y:S01]  /*36b0*/  @P1 STG.E desc[UR12][R6.64+0x24], R29 ;  /* 0x0000241d06001986 */ /* 0x000fe2000c10190c */
[----:B------:R-:W-:Y:S01]  /*36c0*/  ISETP.GT.AND P1, PT, R3, 0x11, PT ;  /* 0x000000110300780c */ /* 0x000fe20003f24270 */
[----:B-1----:R-:W-:Y:S01]  /*36d0*/  @P2 IMAD.MOV.U32 R8, RZ, RZ, R16 ;  /* 0x000000ffff082224 */ /* 0x002fe200078e0010 */
[C---:B------:R-:W-:Y:S01]  /*36e0*/  ISETP.GT.AND P5, PT, R4.reuse, RZ, P0 ;  /* 0x000000ff0400720c */ /* 0x040fe200007a4270 */
[----:B------:R-:W-:Y:S01]  /*36f0*/  @P2 IMAD.MOV.U32 R9, RZ, RZ, R17 ;  /* 0x000000ffff092224 */ /* 0x000fe200078e0011 */
[----:B------:R-:W-:Y:S01]  /*3700*/  ISETP.GT.AND P4, PT, R4, RZ, P1 ;  /* 0x000000ff0400720c */ /* 0x000fe20000f84270 */
[-C--:B------:R-:W-:Y:S01]  /*3710*/  FMUL R47, R47, R0.reuse ;  /* 0x000000002f2f7220 */ /* 0x080fe20000400000 */
[----:B------:R-:W-:Y:S01]  /*3720*/  F2FP.TF32.F32.PACK_B R33, R33 ;  /* 0x00000021ff21723e */ /* 0x000fe200024050ff */
[-C--:B--2---:R-:W-:Y:S01]  /*3730*/  FMUL R5, R32, R0.reuse ;  /* 0x0000000020057220 */ /* 0x084fe20000400000 */
[----:B------:R0:W-:Y:S01]  /*3740*/  @P2 STG.E desc[UR12][R8.64+0x20], R13 ;  /* 0x0000200d08002986 */ /* 0x0001e2000c10190c */
[----:B------:R-:W-:Y:S01]  /*3750*/  ISETP.GT.AND P2, PT, R4, 0x8, P0 ;  /* 0x000000080400780c */ /* 0x000fe20000744270 */
[-C--:B------:R-:W-:Y:S01]  /*3760*/  FMUL R49, R49, R0.reuse ;  /* 0x0000000031317220 */ /* 0x080fe20000400000 */
[----:B------:R-:W-:Y:S01]  /*3770*/  ISETP.GT.AND P0, PT, R3, 0x18, PT ;  /* 0x000000180300780c */ /* 0x000fe20003f04270 */
[-C--:B------:R-:W-:Y:S01]  /*3780*/  FMUL R51, R51, R0.reuse ;  /* 0x0000000033337220 */ /* 0x080fe20000400000 */
[----:B------:R-:W-:Y:S01]  /*3790*/  F2FP.TF32.F32.PACK_B R5, R5 ;  /* 0x00000005ff05723e */ /* 0x000fe200024050ff */
[-C--:B------:R-:W-:Y:S01]  /*37a0*/  FMUL R53, R53, R0.reuse ;  /* 0x0000000035357220 */ /* 0x080fe20000400000 */
[----:B------:R-:W-:Y:S01]  /*37b0*/  F2FP.TF32.F32.PACK_B R11, R11 ;  /* 0x0000000bff0b723e */ /* 0x000fe200024050ff */
[----:B------:R-:W-:Y:S01]  /*37c0*/  FMUL R15, R54, R0 ;  /* 0x00000000360f7220 */ /* 0x000fe20000400000 */
[----:B------:R-:W-:-:S02]  /*37d0*/  F2FP.TF32.F32.PACK_B R35, R35 ;  /* 0x00000023ff23723e */ /* 0x000fc400024050ff */
[----:B------:R-:W-:Y:S01]  /*37e0*/  F2FP.TF32.F32.PACK_B R37, R37 ;  /* 0x00000025ff25723e */ /* 0x000fe200024050ff */
[----:B0-----:R-:W-:Y:S02]  /*37f0*/  @P3 IMAD.MOV.U32 R8, RZ, RZ, R16 ;  /* 0x000000ffff083224 */ /* 0x001fe400078e0010 */
[----:B------:R-:W-:Y:S01]  /*3800*/  FMUL R13, R38, R0 ;  /* 0x00000000260d7220 */ /* 0x000fe20000400000 */
[----:B------:R-:W-:Y:S01]  /*3810*/  @P3 IMAD.MOV.U32 R9, RZ, RZ, R17 ;  /* 0x000000ffff093224 */ /* 0x000fe200078e0011 */
[----:B------:R-:W-:Y:S02]  /*3820*/  F2FP.TF32.F32.PACK_B R39, R39 ;  /* 0x00000027ff27723e */ /* 0x000fe400024050ff */
[----:B------:R-:W-:Y:S02]  /*3830*/  F2FP.TF32.F32.PACK_B R41, R41 ;  /* 0x00000029ff29723e */ /* 0x000fe400024050ff */
[----:B------:R0:W-:Y:S01]  /*3840*/  @P3 STG.E desc[UR12][R8.64+0x24], R31 ;  /* 0x0000241f08003986 */ /* 0x0001e2000c10190c */
[----:B------:R-:W-:-:S02]  /*3850*/  ISETP.GT.AND P3, PT, R4, 0x8, P1 ;  /* 0x000000080400780c */ /* 0x000fc40000f64270 */
[----:B------:R-:W-:Y:S01]  /*3860*/  ISETP.GT.AND P1, PT, R3, 0x19, PT ;  /* 0x000000190300780c */ /* 0x000fe20003f24270 */
[----:B------:R1:W-:Y:S01]  /*3870*/  @P5 STG.E desc[UR12][R6.64+0x40], R5 ;  /* 0x0000400506005986 */ /* 0x0003e2000c10190c */
[C---:B------:R-:W-:Y:S02]  /*3880*/  ISETP.GT.AND P5, PT, R4.reuse, RZ, P0 ;  /* 0x000000ff0400720c */ /* 0x040fe400007a4270 */
[----:B------:R-:W-:Y:S01]  /*3890*/  F2FP.TF32.F32.PACK_B R13, R13 ;  /* 0x0000000dff0d723e */ /* 0x000fe200024050ff */
[----:B------:R-:W-:Y:S01]  /*38a0*/  @P4 STG.E desc[UR12][R6.64+0x44], R33 ;  /* 0x0000442106004986 */ /* 0x000fe2000c10190c */
[----:B------:R-:W-:Y:S02]  /*38b0*/  ISETP.GT.AND P4, PT, R4, RZ, P1 ;  /* 0x000000ff0400720c */ /* 0x000fe40000f84270 */
[----:B------:R-:W-:Y:S01]  /*38c0*/  F2FP.TF32.F32.PACK_B R43, R43 ;  /* 0x0000002bff2b723e */ /* 0x000fe200024050ff */
[----:B0-----:R-:W-:Y:S01]  /*38d0*/  @P2 IMAD.MOV.U32 R8, RZ, RZ, R16 ;  /* 0x000000ffff082224 */ /* 0x001fe200078e0010 */
[----:B------:R-:W-:Y:S01]  /*38e0*/  F2FP.TF32.F32.PACK_B R45, R45 ;  /* 0x0000002dff2d723e */ /* 0x000fe200024050ff */
[----:B------:R-:W-:Y:S01]  /*38f0*/  @P2 IMAD.MOV.U32 R9, RZ, RZ, R17 ;  /* 0x000000ffff092224 */ /* 0x000fe200078e0011 */
[----:B------:R-:W-:Y:S01]  /*3900*/  F2FP.TF32.F32.PACK_B R47, R47 ;  /* 0x0000002fff2f723e */ /* 0x000fe200024050ff */
[----:B-1----:R-:W-:Y:S01]  /*3910*/  FMUL R5, R36, R0 ;  /* 0x0000000024057220 */ /* 0x002fe20000400000 */
[----:B------:R-:W-:-:S02]  /*3920*/  F2FP.TF32.F32.PACK_B R49, R49 ;  /* 0x00000031ff31723e */ /* 0x000fc400024050ff */
[----:B------:R0:W-:Y:S01]  /*3930*/  @P2 STG.E desc[UR12][R8.64+0x40], R11 ;  /* 0x0000400b08002986 */ /* 0x0001e2000c10190c */
[----:B------:R-:W-:Y:S02]  /*3940*/  ISETP.GT.AND P2, PT, R4, 0x8, P0 ;  /* 0x000000080400780c */ /* 0x000fe40000744270 */
[----:B------:R-:W-:Y:S02]  /*3950*/  F2FP.TF32.F32.PACK_B R5, R5 ;  /* 0x00000005ff05723e */ /* 0x000fe400024050ff */
[----:B------:R-:W-:Y:S02]  /*3960*/  ISETP.GT.AND P0, PT, R3, 0x20, PT ;  /* 0x000000200300780c */ /* 0x000fe40003f04270 */
[----:B------:R-:W-:Y:S02]  /*3970*/  F2FP.TF32.F32.PACK_B R51, R51 ;  /* 0x00000033ff33723e */ /* 0x000fe400024050ff */
[----:B------:R-:W-:Y:S02]  /*3980*/  F2FP.TF32.F32.PACK_B R53, R53 ;  /* 0x00000035ff35723e */ /* 0x000fe400024050ff */
[----:B------:R-:W-:Y:S01]  /*3990*/  F2FP.TF32.F32.PACK_B R15, R15 ;  /* 0x0000000fff0f723e */ /* 0x000fe200024050ff */
[----:B0-----:R-:W-:-:S02]  /*39a0*/  @P3 IMAD.MOV.U32 R8, RZ, RZ, R16 ;  /* 0x000000ffff083224 */ /* 0x001fc400078e0010 */
[----:B------:R-:W-:Y:S01]  /*39b0*/  FMUL R11, R42, R0 ;  /* 0x000000002a0b7220 */ /* 0x000fe20000400000 */
[----:B------:R-:W-:-:S04]  /*39c0*/  @P3 IMAD.MOV.U32 R9, RZ, RZ, R17 ;  /* 0x000000ffff093224 */ /* 0x000fc800078e0011 */
[----:B------:R-:W-:Y:S01]  /*39d0*/  F2FP.TF32.F32.PACK_B R11, R11 ;  /* 0x0000000bff0b723e */ /* 0x000fe200024050ff */
[----:B------:R0:W-:Y:S01]  /*39e0*/  @P3 STG.E desc[UR12][R8.64+0x44], R35 ;  /* 0x0000442308003986 */ /* 0x0001e2000c10190c */
[C---:B------:R-:W-:Y:S02]  /*39f0*/  ISETP.GT.AND P3, PT, R4.reuse, 0x8, P1 ;  /* 0x000000080400780c */ /* 0x040fe40000f64270 */
[C---:B------:R-:W-:Y:S01]  /*3a00*/  ISETP.GT.AND P1, PT, R3.reuse, 0x21, PT ;  /* 0x000000210300780c */ /* 0x040fe20003f24270 */
[----:B------:R1:W-:Y:S01]  /*3a10*/  @P5 STG.E desc[UR12][R6.64+0x60], R5 ;  /* 0x0000600506005986 */ /* 0x0003e2000c10190c */
[C---:B------:R-:W-:Y:S02]  /*3a20*/  ISETP.GT.AND P5, PT, R4.reuse, RZ, P0 ;  /* 0x000000ff0400720c */ /* 0x040fe400007a4270 */
[----:B------:R-:W-:Y:S01]  /*3a30*/  ISETP.GT.AND P0, PT, R4, 0x8, P0 ;  /* 0x000000080400780c */ /* 0x000fe20000704270 */
[----:B------:R-:W-:Y:S01]  /*3a40*/  @P4 STG.E desc[UR12][R6.64+0x64], R37 ;  /* 0x0000642506004986 */ /* 0x000fe2000c10190c */
[----:B------:R-:W-:Y:S01]  /*3a50*/  ISETP.GT.AND P4, PT, R3, 0x29, PT ;  /* 0x000000290300780c */ /* 0x000fe20003f84270 */
[----:B0-----:R-:W-:-:S03]  /*3a60*/  @P2 IMAD.MOV.U32 R8, RZ, RZ, R16 ;  /* 0x000000ffff082224 */ /* 0x001fc600078e0010 */
[C---:B------:R-:W-:Y:S01]  /*3a70*/  ISETP.GT.AND P6, PT, R4.reuse, RZ, P4 ;  /* 0x000000ff0400720c */ /* 0x040fe200027c4270 */
[----:B------:R-:W-:Y:S01]  /*3a80*/  @P2 IMAD.MOV.U32 R9, RZ, RZ, R17 ;  /* 0x000000ffff092224 */ /* 0x000fe200078e0011 */
[----:B------:R-:W-:Y:S01]  /*3a90*/  ISETP.GT.AND P4, PT, R4, 0x8, P4 ;  /* 0x000000080400780c */ /* 0x000fe20002784270 */
[----:B-1----:R-:W-:-:S03]  /*3aa0*/  FMUL R5, R40, R0 ;  /* 0x0000000028057220 */ /* 0x002fc60000400000 */
[----:B------:R0:W-:Y:S01]  /*3ab0*/  @P2 STG.E desc[UR12][R8.64+0x60], R13 ;  /* 0x0000600d08002986 */ /* 0x0001e2000c10190c */
[C---:B------:R-:W-:Y:S02]  /*3ac0*/  ISETP.GT.AND P2, PT, R4.reuse, RZ, P1 ;  /* 0x000000ff0400720c */ /* 0x040fe40000f44270 */
[----:B------:R-:W-:Y:S02]  /*3ad0*/  F2FP.TF32.F32.PACK_B R5, R5 ;  /* 0x00000005ff05723e */ /* 0x000fe400024050ff */
[----:B------:R-:W-:Y:S02]  /*3ae0*/  ISETP.GT.AND P1, PT, R4, 0x8, P1 ;  /* 0x000000080400780c */ /* 0x000fe40000f24270 */
[----:B------:R-:W-:Y:S02]  /*3af0*/  @P6 IMAD.MOV.U32 R2, RZ, RZ, R6 ;  /* 0x000000ffff026224 */ /* 0x000fe400078e0006 */
[----:B0-----:R-:W-:Y:S02]  /*3b00*/  @P3 IMAD.MOV.U32 R8, RZ, RZ, R16 ;  /* 0x000000ffff083224 */ /* 0x001fe400078e0010 */
[----:B------:R-:W-:Y:S01]  /*3b10*/  FMUL R13, R52, R0 ;  /* 0x00000000340d7220 */ /* 0x000fe20000400000 */
[----:B------:R-:W-:-:S04]  /*3b20*/  @P3 IMAD.MOV.U32 R9, RZ, RZ, R17 ;  /* 0x000000ffff093224 */ /* 0x000fc800078e0011 */
[----:B------:R-:W-:Y:S01]  /*3b30*/  F2FP.TF32.F32.PACK_B R13, R13 ;  /* 0x0000000dff0d723e */ /* 0x000fe200024050ff */
[----:B------:R0:W-:Y:S04]  /*3b40*/  @P3 STG.E desc[UR12][R8.64+0x64], R39 ;  /* 0x0000642708003986 */ /* 0x0001e8000c10190c */
[----:B------:R1:W-:Y:S01]  /*3b50*/  @P5 STG.E desc[UR12][R6.64+0x80], R5 ;  /* 0x0000800506005986 */ /* 0x0003e2000c10190c */
[----:B------:R-:W-:-:S03]  /*3b60*/  ISETP.GT.AND P5, PT, R3, 0x28, PT ;  /* 0x000000280300780c */ /* 0x000fc60003fa4270 */
[----:B------:R-:W-:Y:S01]  /*3b70*/  @P2 STG.E desc[UR12][R6.64+0x84], R41 ;  /* 0x0000842906002986 */ /* 0x000fe2000c10190c */
[C---:B------:R-:W-:Y:S02]  /*3b80*/  ISETP.GT.AND P3, PT, R4.reuse, RZ, P5 ;  /* 0x000000ff0400720c */ /* 0x040fe40002f64270 */
[----:B------:R-:W-:Y:S01]  /*3b90*/  ISETP.GT.AND P5, PT, R4, 0x8, P5 ;  /* 0x000000080400780c */ /* 0x000fe20002fa4270 */
[----:B0-----:R-:W-:Y:S01]  /*3ba0*/  @P0 IMAD.MOV.U32 R8, RZ, RZ, R16 ;  /* 0x000000ffff080224 */ /* 0x001fe200078e0010 */
[----:B------:R-:W-:Y:S01]  /*3bb0*/  ISETP.GT.AND P2, PT, R3, 0x31, PT ;  /* 0x000000310300780c */ /* 0x000fe20003f44270 */
[----:B------:R-:W-:Y:S02]  /*3bc0*/  @P0 IMAD.MOV.U32 R9, RZ, RZ, R17 ;  /* 0x000000ffff090224 */ /* 0x000fe400078e0011 */
[----:B-1----:R-:W-:-:S03]  /*3bd0*/  FMUL R5, R44, R0 ;  /* 0x000000002c057220 */ /* 0x002fc60000400000 */
[----:B------:R0:W-:Y:S01]  /*3be0*/  @P0 STG.E desc[UR12][R8.64+0x80], R11 ;  /* 0x0000800b08000986 */ /* 0x0001e2000c10190c */
[----:B------:R-:W-:Y:S02]  /*3bf0*/  ISETP.GT.AND P0, PT, R3, 0x39, PT ;  /* 0x000000390300780c */ /* 0x000fe40003f04270 */
[----:B------:R-:W-:Y:S01]  /*3c00*/  F2FP.TF32.F32.PACK_B R5, R5 ;  /* 0x00000005ff05723e */ /* 0x000fe200024050ff */
[----:B0-----:R-:W-:Y:S02]  /*3c10*/  @P1 IMAD.MOV.U32 R8, RZ, RZ, R16 ;  /* 0x000000ffff081224 */ /* 0x001fe400078e0010 */
[----:B------:R-:W-:Y:S01]  /*3c20*/  FMUL R11, R46, R0 ;  /* 0x000000002e0b7220 */ /* 0x000fe20000400000 */
[----:B------:R-:W-:-:S04]  /*3c30*/  @P1 IMAD.MOV.U32 R9, RZ, RZ, R17 ;  /* 0x000000ffff091224 */ /* 0x000fc800078e0011 */
[----:B------:R-:W-:Y:S01]  /*3c40*/  F2FP.TF32.F32.PACK_B R11, R11 ;  /* 0x0000000bff0b723e */ /* 0x000fe200024050ff */
[----:B------:R0:W-:Y:S01]  /*3c50*/  @P1 STG.E desc[UR12][R8.64+0x84], R43 ;  /* 0x0000842b08001986 */ /* 0x0001e2000c10190c */
[----:B------:R-:W-:-:S03]  /*3c60*/  ISETP.GT.AND P1, PT, R3, 0x38, PT ;  /* 0x000000380300780c */ /* 0x000fc60003f24270 */
[----:B------:R1:W-:Y:S01]  /*3c70*/  @P3 STG.E desc[UR12][R6.64+0xa0], R5 ;  /* 0x0000a00506003986 */ /* 0x0003e2000c10190c */
[----:B------:R-:W-:Y:S01]  /*3c80*/  ISETP.GT.AND P3, PT, R3, 0x30, PT ;  /* 0x000000300300780c */ /* 0x000fe20003f64270 */
[----:B------:R-:W-:-:S05]  /*3c90*/  @P6 IMAD.MOV.U32 R3, RZ, RZ, R7 ;  /* 0x000000ffff036224 */ /* 0x000fca00078e0007 */
[----:B------:R2:W-:Y:S01]  /*3ca0*/  @P6 STG.E desc[UR12][R2.64+0xa4], R45 ;  /* 0x0000a42d02006986 */ /* 0x0005e2000c10190c */
[----:B------:R-:W-:Y:S01]  /*3cb0*/  ISETP.GT.AND P6, PT, R4, RZ, P3 ;  /* 0x000000ff0400720c */ /* 0x000fe20001fc4270 */
[-C--:B0-----:R-:W-:Y:S01]  /*3cc0*/  FMUL R9, R50, R0.reuse ;  /* 0x0000000032097220 */ /* 0x081fe20000400000 */
[----:B------:R-:W-:Y:S01]  /*3cd0*/  ISETP.GT.AND P3, PT, R4, 0x8, P3 ;  /* 0x000000080400780c */ /* 0x000fe20001f64270 */
[-C--:B-1----:R-:W-:Y:S01]  /*3ce0*/  FMUL R5, R48, R0.reuse ;  /* 0x0000000030057220 */ /* 0x082fe20000400000 */
[----:B------:R-:W-:Y:S02]  /*3cf0*/  FMUL R0, R55, R0 ;  /* 0x0000000037007220 */ /* 0x000fe40000400000 */
[----:B------:R-:W-:Y:S02]  /*3d00*/  F2FP.TF32.F32.PACK_B R9, R9 ;  /* 0x00000009ff09723e */ /* 0x000fe400024050ff */
[----:B------:R-:W-:Y:S01]  /*3d10*/  F2FP.TF32.F32.PACK_B R5, R5 ;  /* 0x00000005ff05723e */ /* 0x000fe200024050ff */
[----:B--2---:R-:W-:-:S02]  /*3d20*/  @P5 IMAD.MOV.U32 R2, RZ, RZ, R16 ;  /* 0x000000ffff025224 */ /* 0x004fc400078e0010 */
[----:B------:R-:W-:-:S05]  /*3d30*/  @P5 IMAD.MOV.U32 R3, RZ, RZ, R17 ;  /* 0x000000ffff035224 */ /* 0x000fca00078e0011 */
[----:B------:R0:W-:Y:S01]  /*3d40*/  @P5 STG.E desc[UR12][R2.64+0xa0], R11 ;  /* 0x0000a00b02005986 */ /* 0x0001e2000c10190c */
[C---:B------:R-:W-:Y:S02]  /*3d50*/  ISETP.GT.AND P5, PT, R4.reuse, RZ, P2 ;  /* 0x000000ff0400720c */ /* 0x040fe400017a4270 */
[----:B------:R-:W-:Y:S01]  /*3d60*/  ISETP.GT.AND P2, PT, R4, 0x8, P2 ;  /* 0x000000080400780c */ /* 0x000fe20001744270 */
[----:B0-----:R-:W-:Y:S02]  /*3d70*/  @P4 IMAD.MOV.U32 R2, RZ, RZ, R16 ;  /* 0x000000ffff024224 */ /* 0x001fe400078e0010 */
        /* <DEDUP_REMOVED lines=11> */
[----:B------:R0:W-:Y:S02]  /*3e30*/  @P5 STG.E desc[UR12][R2.64+0xc4], R49 ;  /* 0x0000c43102005986 */ /* 0x0001e4000c10190c */
        /* <DEDUP_REMOVED lines=8> */
[----:B------:R0:W-:Y:S04]  /*3ec0*/  @P4 STG.E desc[UR12][R2.64+0xe0], R13 ;  /* 0x0000e00d02004986 */ /* 0x0001e8000c10190c */
[----:B------:R1:W-:Y:S01]  /*3ed0*/  @P6 STG.E desc[UR12][R6.64+0xe4], R53 ;  /* 0x0000e43506006986 */ /* 0x0003e2000c10190c */
[----:B0-----:R-:W-:Y:S02]  /*3ee0*/  @P1 IMAD.MOV.U32 R2, RZ, RZ, R16 ;  /* 0x000000ffff021224 */ /* 0x001fe400078e0010 */
[----:B------:R-:W-:-:S05]  /*3ef0*/  @P1 IMAD.MOV.U32 R3, RZ, RZ, R17 ;  /* 0x000000ffff031224 */ /* 0x000fca00078e0011 */
[----:B------:R1:W-:Y:S01]  /*3f00*/  @P1 STG.E desc[UR12][R2.64+0xe0], R15 ;  /* 0x0000e00f02001986 */ /* 0x0003e2000c10190c */
[----:B------:R-:W-:Y:S05]  /*3f10*/  @!P0 EXIT ;  /* 0x000000000000894d */ /* 0x000fea0003800000 */
[----:B-1----:R-:W-:-:S05]  /*3f20*/  F2FP.TF32.F32.PACK_B R3, R0 ;  /* 0x00000000ff03723e */ /* 0x002fca00024050ff */
[----:B------:R-:W-:Y:S01]  /*3f30*/  STG.E desc[UR12][R16.64+0xe4], R3 ;  /* 0x0000e40310007986 */ /* 0x000fe2000c10190c */
[----:B------:R-:W-:Y:S05]  /*3f40*/  EXIT ;  /* 0x000000000000794d */ /* 0x000fea0003800000 */
.L_x_13:
[----:B------:R-:W-:-:S13]  /*3f50*/  ISETP.NE.AND P0, PT, R12, RZ, PT ;  /* 0x000000ff0c00720c */ /* 0x000fda0003f05270 */
[----:B------:R-:W-:Y:S05]  /*3f60*/  @P0 EXIT ;  /* 0x000000000000094d */ /* 0x000fea0003800000 */
[----:B------:R-:W2:Y:S01]  /*3f70*/  S2UR UR4, SR_CgaCtaId ;  /* 0x00000000000479c3 */ /* 0x000ea20000008800 */
[----:B------:R-:W-:Y:S01]  /*3f80*/  ELECT P0, URZ, PT ;  /* 0x00000000003f782f */ /* 0x000fe20003800000 */
[----:B------:R-:W-:Y:S01]  /*3f90*/  BSSY B0, `(.L_x_88) ;  /* 0x00002d3000007945 */ /* 0x000fe20003800000 */
[----:B--2--5:R-:W-:-:S11]  /*3fa0*/  IMAD.U32 R0, RZ, RZ, UR4 ;  /* 0x00000004ff007e24 */ /* 0x024fd6000f8e00ff */
[----:B------:R-:W-:Y:S05]  /*3fb0*/  @!P0 BRA `(.L_x_89) ;  /* 0x0000002c00408947 */ /* 0x000fea0003800000 */
[----:B------:R-:W-:Y:S01]  /*3fc0*/  ISETP.GE.AND P0, PT, R3, 0x1, PT ;  /* 0x000000010300780c */ /* 0x000fe20003f06270 */
[----:B---3--:R-:W-:-:S05]  /*3fd0*/  IMAD.SHL.U32 R2, R0, 0x4, RZ ;  /* 0x0000000400027824 */ /* 0x008fca00078e00ff */
[----:B------:R-:W-:-:S05]  /*3fe0*/  LOP3.LUT R5, R2, 0x4, RZ, 0xc0, !PT ;  /* 0x0000000402057812 */ /* 0x000fca00078ec0ff */
[----:B------:R-:W-:Y:S02]  /*3ff0*/  IMAD R10, R10, 0x40, R5 ;  /* 0x000000400a0a7824 */ /* 0x000fe400078e0205 */
[----:B------:R-:W-:Y:S05]  /*4000*/  @!P0 BRA `(.L_x_89) ;  /* 0x0000002c002c8947 */ /* 0x000fea0003800000 */
[----:B------:R-:W-:Y:S01]  /*4010*/  LOP3.LUT P0, RZ, R8, 0x1f, RZ, 0xc0, !PT ;  /* 0x0000001f08ff7812 */ /* 0x000fe2000780c0ff */
[----:B------:R-:W-:Y:S01]  /*4020*/  IMAD.SHL.U32 R5, R7, 0x40, RZ ;  /* 0x0000004007057824 */ /* 0x000fe200078e00ff */
[----:B------:R-:W-:Y:S01]  /*4030*/  LOP3.LUT R2, R0, 0x1, RZ, 0xc0, !PT ;  /* 0x0000000100027812 */ /* 0x000fe200078ec0ff */
[C---:B------:R-:W-:Y:S01]  /*4040*/  VIADD R20, R10.reuse, 0x8 ;  /* 0x000000080a147836 */ /* 0x040fe20000000000 */
[C---:B------:R-:W-:Y:S01]  /*4050*/  ISETP.NE.AND P1, PT, R9.reuse, RZ, PT ;  /* 0x000000ff0900720c */ /* 0x040fe20003f25270 */
[C---:B------:R-:W-:Y:S01]  /*4060*/  VIADD R21, R10.reuse, 0x10 ;  /* 0x000000100a157836 */ /* 0x040fe20000000000 */
[----:B------:R-:W-:Y:S01]  /*4070*/  ISETP.NE.OR P0, PT, R9, RZ, !P0 ;  /* 0x000000ff0900720c */ /* 0x000fe20004705670 */
[----:B------:R-:W-:Y:S01]  /*4080*/  VIADD R22, R10, 0x18 ;  /* 0x000000180a167836 */ /* 0x000fe20000000000 */
[----:B------:R-:W-:Y:S01]  /*4090*/  LOP3.LUT R27, R4, 0x2, RZ, 0xfc, !PT ;  /* 0x00000002041b7812 */ /* 0x000fe200078efcff */
[C---:B------:R-:W-:Y:S01]  /*40a0*/  VIADD R23, R10.reuse, 0x20 ;  /* 0x000000200a177836 */ /* 0x040fe20000000000 */
[----:B------:R-:W-:Y:S01]  /*40b0*/  CS2R R12, SRZ ;  /* 0x00000000000c7805 */ /* 0x000fe2000001ff00 */
[C---:B------:R-:W-:Y:S01]  /*40c0*/  VIADD R24, R10.reuse, 0x28 ;  /* 0x000000280a187836 */ /* 0x040fe20000000000 */
[----:B------:R-:W-:Y:S01]  /*40d0*/  CS2R R14, SRZ ;  /* 0x00000000000e7805 */ /* 0x000fe2000001ff00 */
[----:B------:R-:W-:-:S02]  /*40e0*/  VIADD R25, R10, 0x30 ;  /* 0x000000300a197836 */ /* 0x000fc40000000000 */
[----:B------:R-:W-:Y:S02]  /*40f0*/  VIADD R26, R10, 0x38 ;  /* 0x000000380a1a7836 */ /* 0x000fe40000000000 */
[----:B------:R-:W-:Y:S02]  /*4100*/  VIADD R29, R3, 0x1 ;  /* 0x00000001031d7836 */ /* 0x000fe40000000000 */
[----:B------:R-:W-:Y:S02]  /*4110*/  IMAD.MOV.U32 R11, RZ, RZ, 0x1 ;  /* 0x00000001ff0b7424 */ /* 0x000fe400078e00ff */
[----:B------:R-:W-:Y:S02]  /*4120*/  IMAD.MOV.U32 R16, RZ, RZ, RZ ;  /* 0x000000ffff107224 */ /* 0x000fe400078e00ff */
[C---:B------:R-:W-:Y:S02]  /*4130*/  VIADD R30, R5.reuse, 0x8 ;  /* 0x00000008051e7836 */ /* 0x040fe40000000000 */
[----:B------:R-:W-:-:S02]  /*4140*/  VIADD R31, R5, 0x10 ;  /* 0x00000010051f7836 */ /* 0x000fc40000000000 */
[C---:B------:R-:W-:Y:S02]  /*4150*/  VIADD R32, R5.reuse, 0x18 ;  /* 0x0000001805207836 */ /* 0x040fe40000000000 */
[C---:B------:R-:W-:Y:S02]  /*4160*/  VIADD R33, R5.reuse, 0x20 ;  /* 0x0000002005217836 */ /* 0x040fe40000000000 */
[C---:B------:R-:W-:Y:S02]  /*4170*/  VIADD R34, R5.reuse, 0x28 ;  /* 0x0000002805227836 */ /* 0x040fe40000000000 */
[C---:B------:R-:W-:Y:S02]  /*4180*/  VIADD R35, R5.reuse, 0x30 ;  /* 0x0000003005237836 */ /* 0x040fe40000000000 */
[----:B------:R-:W-:-:S07]  /*4190*/  VIADD R28, R5, 0x38 ;  /* 0x00000038051c7836 */ /* 0x000fce0000000000 */
.L_x_93:
[----:B------:R-:W0:Y:S01]  /*41a0*/  S2UR UR4, SR_CgaCtaId ;  /* 0x00000000000479c3 */ /* 0x000e220000008800 */
[----:B------:R-:W-:Y:S02]  /*41b0*/  MOV R7, 0x400 ;  /* 0x0000040000077802 */ /* 0x000fe40000000f00 */
[----:B------:R-:W-:Y:S01]  /*41c0*/  SHF.L.U32 R6, R11, 0x1f, RZ ;  /* 0x0000001f0b067819 */ /* 0x000fe200000006ff */
[----:B0-----:R-:W-:-:S05]  /*41d0*/  IMAD.U32 R0, RZ, RZ, UR4 ;  /* 0x00000004ff007e24 */ /* 0x001fca000f8e00ff */
[----:B------:R-:W-:-:S05]  /*41e0*/  LEA R18, R0, R7, 0x18 ;  /* 0x0000000700127211 */ /* 0x000fca00078ec0ff */
[----:B------:R-:W-:-:S07]  /*41f0*/  IMAD R7, R13, 0x8, R18 ;  /* 0x000000080d077824 */ /* 0x000fce00078e0212 */
.L_x_90:
[----:B0-----:R0:W1:Y:S02]  /*4200*/  SYNCS.PHASECHK.TRANS64.TRYWAIT P2, [R7+URZ+0x38038], R6 ;  /* 0x03803806070075a7 */ /* 0x001064000804017f */
[----:B-1----:R-:W-:Y:S05]  /*4210*/  @!P2 NANOSLEEP.SYNCS 0x989680 ;  /* 0x009896800000a95d */ /* 0x002fea0003900000 */
[----:B------:R-:W1:Y:S02]  /*4220*/  @!P2 SYNCS.PHASECHK.TRANS64 P2, [R7+URZ+0x38038], R6 ;  /* 0x038038060700a5a7 */ /* 0x000e64000804007f */
[----:B-1----:R-:W-:Y:S05]  /*4230*/  @!P2 BRA `(.L_x_90) ;  /* 0xfffffffc00f0a947 */ /* 0x002fea000383ffff */
[----:B0-----:R-:W0:Y:S02]  /*4240*/  @!P1 LDC R6, c[0x0][0x580] ;  /* 0x00016000ff069b82 */ /* 0x001e240000000800 */
[----:B0-----:R0:W-:Y:S02]  /*4250*/  @!P1 SYNCS.ARRIVE.TRANS64 RZ, [R7+URZ+0x38000], R6 ;  /* 0x0380000607ff99a7 */ /* 0x0011e4000800003f */
[----:B0-----:R-:W-:-:S04]  /*4260*/  PRMT R6, R27, 0x9910, RZ ;  /* 0x000099101b067816 */ /* 0x001fc800000000ff */
[----:B------:R-:W-:-:S13]  /*4270*/  ISETP.NE.AND P2, PT, R6, 0x2, PT ;  /* 0x000000020600780c */ /* 0x000fda0003f45270 */
[----:B------:R-:W-:Y:S05]  /*4280*/  @P2 BRA `(.L_x_91) ;  /* 0x0000000000042947 */ /* 0x000fea0003800000 */
[----:B------:R-:W-:Y:S01]  /*4290*/  BPT.TRAP 0x1 ;  /* 0x000000040000795c */ /* 0x000fe20000300000 */
.L_x_91:
[----:B------:R-:W-:Y:S05]  /*42a0*/  @P0 BRA `(.L_x_92) ;  /* 0x0000000000040947 */ /* 0x000fea0003800000 */
[----:B------:R-:W-:Y:S01]  /*42b0*/  BPT.TRAP 0x1 ;  /* 0x000000040000795c */ /* 0x000fe20000300000 */
.L_x_92:
[----:B------:R-:W-:Y:S01]  /*42c0*/  ULDC UR15, c[0x0][0x380] ;  /* 0x0000e000000f7ab9 */ /* 0x000fe20000000800 */
[----:B------:R-:W-:Y:S01]  /*42d0*/  R2UR UR60, R31 ;  /* 0x000000001f3c72ca */ /* 0x000fe200000e0000 */
[----:B------:R-:W-:Y:S01]  /*42e0*/  UISETP.NE.AND UP0, UPT, UR15, 0x1, UPT ;  /* 0x000000010f00788c */ /* 0x000fe2000bf05270 */
[----:B------:R-:W-:Y:S01]  /*42f0*/  R2UR UR59, R30 ;  /* 0x000000001e3b72ca */ /* 0x000fe200000e0000 */
[----:B------:R-:W-:Y:S01]  /*4300*/  ULDC UR23, c[0x0][0x38c] ;  /* 0x0000e30000177ab9 */ /* 0x000fe20000000800 */
[----:B------:R-:W-:Y:S01]  /*4310*/  R2UR UR49, R5 ;  /* 0x00000000053172ca */ /* 0x000fe200000e0000 */
[----:B------:R-:W-:Y:S01]  /*4320*/  UISETP.NE.AND UP1, UPT, UR23, 0x1, UPT ;  /* 0x000000011700788c */ /* 0x000fe2000bf25270 */
[----:B------:R-:W-:Y:S01]  /*4330*/  R2UR UR44, R34 ;  /* 0x00000000222c72ca */ /* 0x000fe200000e0000 */
[----:B------:R-:W0:Y:S01]  /*4340*/  LDC.64 R8, c[0x0][0x3f8] ;  /* 0x0000fe00ff087b82 */ /* 0x000e220000000a00 */
[----:B------:R-:W-:Y:S01]  /*4350*/  R2UR UR42, R33 ;  /* 0x00000000212a72ca */ /* 0x000fe200000e0000 */
[----:B------:R-:W-:Y:S01]  /*4360*/  ULDC UR31, c[0x0][0x398] ;  /* 0x0000e600001f7ab9 */ /* 0x000fe20000000800 */
[----:B------:R-:W-:Y:S01]  /*4370*/  R2UR UR61, R32 ;  /* 0x00000000203d72ca */ /* 0x000fe200000e0000 */
[----:B------:R-:W-:Y:S01]  /*4380*/  UISETP.NE.AND UP2, UPT, UR31, 0x1, UPT ;  /* 0x000000011f00788c */ /* 0x000fe2000bf45270 */
[----:B------:R-:W-:Y:S01]  /*4390*/  R2UR UR41, R28 ;  /* 0x000000001c2972ca */ /* 0x000fe200000e0000 */
[----:B------:R-:W-:Y:S01]  /*43a0*/  @UP0 ULDC UR16, c[0x0][0x384] ;  /* 0x0000e10000100ab9 */ /* 0x000fe20000000800 */
[----:B------:R-:W-:Y:S01]  /*43b0*/  @UP0 ULDC UR12, c[0x0][0x384] ;  /* 0x0000e100000c0ab9 */ /* 0x000fe20000000800 */
[----:B------:R-:W-:Y:S01]  /*43c0*/  UIMAD.WIDE.U32 UR16, UR60, UR16, URZ ;  /* 0x000000103c1072a5 */ /* 0x000fe2000f8e003f */
[----:B------:R-:W1:Y:S01]  /*43d0*/  LDC R19, c[0x0][0x400] ;  /* 0x00010000ff137b82 */ /* 0x000e620000000800 */
[----:B------:R-:W-:Y:S01]  /*43e0*/  @UP0 ULDC UR21, c[0x0][0x388] ;  /* 0x0000e20000150ab9 */ /* 0x000fe20000000800 */
[----:B------:R-:W-:Y:S01]  /*43f0*/  UMOV UR30, UR60 ;  /* 0x0000003c001e7c82 */ /* 0x000fe20008000000 */
[----:B------:R-:W-:Y:S01]  /*4400*/  UIMAD.WIDE.U32 UR12, UR59, UR12, URZ ;  /* 0x0000000c3b0c72a5 */ /* 0x000fe2000f8e003f */
[----:B------:R-:W-:Y:S01]  /*4410*/  R2UR UR52, R5 ;  /* 0x00000000053472ca */ /* 0x000fe200000e0000 */
[----:B------:R-:W-:Y:S01]  /*4420*/  @UP0 USHF.R.U32.HI UR30, URZ, UR21, UR17 ;  /* 0x000000153f1e0299 */ /* 0x000fe20008011611 */
[----:B------:R-:W-:Y:S01]  /*4430*/  R2UR UR39, R30 ;  /* 0x000000001e2772ca */ /* 0x000fe200000e0000 */
[----:B------:R-:W-:Y:S01]  /*4440*/  @UP0 ULDC UR20, c[0x0][0x388] ;  /* 0x0000e20000140ab9 */ /* 0x000fe20000000800 */
[----:B------:R-:W-:Y:S01]  /*4450*/  UMOV UR19, UR59 ;  /* 0x0000003b00137c82 */ /* 0x000fe20008000000 */
[----:B------:R-:W-:Y:S01]  /*4460*/  @UP1 ULDC.64 UR4, c[0x0][0x390] ;  /* 0x0000e40000041ab9 */ /* 0x000fe20000000a00 */
[----:B------:R-:W-:Y:S01]  /*4470*/  @UP0 ULDC UR10, c[0x0][0x384] ;  /* 0x0000e100000a0ab9 */ /* 0x000fe20000000800 */
[----:B------:R-:W-:Y:S01]  /*4480*/  @UP0 USHF.R.U32.HI UR19, URZ, UR20, UR13 ;  /* 0x000000143f130299 */ /* 0x000fe2000801160d */
[----:B------:R-:W-:Y:S01]  /*4490*/  VIADD R29, R29, 0xffffffff ;  /* 0xffffffff1d1d7836 */ /* 0x000fe20000000000 */
[----:B------:R-:W-:-:S02]  /*44a0*/  UIMAD.WIDE.U32 UR20, UR30, UR4, URZ ;  /* 0x000000041e1472a5 */ /* 0x000fc4000f8e003f */
[----:B------:R-:W-:Y:S01]  /*44b0*/  UIMAD.WIDE.U32 UR10, UR49, UR10, URZ ;  /* 0x0000000a310a72a5 */ /* 0x000fe2000f8e003f */
[----:B------:R-:W-:Y:S01]  /*44c0*/  @UP0 ULDC UR14, c[0x0][0x388] ;  /* 0x0000e200000e0ab9 */ /* 0x000fe20000000800 */
[----:B------:R-:W-:Y:S01]  /*44d0*/  @UP1 ULDC.64 UR6, c[0x0][0x390] ;  /* 0x0000e40000061ab9 */ /* 0x000fe20000000a00 */
[----:B------:R-:W-:Y:S01]  /*44e0*/  UMOV UR18, UR49 ;  /* 0x0000003100127c82 */ /* 0x000fe20008000000 */
[----:B------:R-:W-:Y:S01]  /*44f0*/  @UP0 USHF.R.U32.HI UR18, URZ, UR14, UR11 ;  /* 0x0000000e3f120299 */ /* 0x000fe2000801160b */
[----:B------:R-:W-:Y:S01]  /*4500*/  MOV R36, UR19 ;  /* 0x0000001300247c02 */ /* 0x000fe20008000f00 */
[----:B------:R-:W-:Y:S01]  /*4510*/  UIMAD.WIDE.U32 UR12, UR19, UR6, URZ ;  /* 0x00000006130c72a5 */ /* 0x000fe2000f8e003f */
[----:B------:R-:W-:Y:S01]  /*4520*/  ISETP.GT.AND P6, PT, R29, 0x1, PT ;  /* 0x000000011d00780c */ /* 0x000fe20003fc4270 */
[----:B------:R-:W-:Y:S01]  /*4530*/  @UP1 ULDC.64 UR8, c[0x0][0x390] ;  /* 0x0000e40000081ab9 */ /* 0x000fe20000000a00 */
[----:B------:R-:W-:Y:S01]  /*4540*/  UMOV UR27, UR30 ;  /* 0x0000001e001b7c82 */ /* 0x000fe20008000000 */
[----:B------:R-:W-:Y:S01]  /*4550*/  @UP0 ULDC UR20, c[0x0][0x384] ;  /* 0x0000e10000140ab9 */ /* 0x000fe20000000800 */
[----:B------:R-:W-:Y:S01]  /*4560*/  @UP1 USHF.R.U32.HI UR27, URZ, UR5, UR21 ;  /* 0x000000053f1b1299 */ /* 0x000fe20008011615 */
[----:B------:R-:W-:Y:S01]  /*4570*/  MOV R37, UR18 ;  /* 0x0000001200257c02 */ /* 0x000fe20008000f00 */
[----:B------:R-:W-:-:S02]  /*4580*/  UIMAD.WIDE.U32 UR10, UR18, UR8, URZ ;  /* 0x00000008120a72a5 */ /* 0x000fc4000f8e003f */
[----:B------:R-:W-:Y:S01]  /*4590*/  UIMAD.WIDE.U32 UR20, UR44, UR20, URZ ;  /* 0x000000142c1472a5 */ /* 0x000fe2000f8e003f */
[----:B------:R-:W-:Y:S01]  /*45a0*/  @UP0 ULDC UR24, c[0x0][0x388] ;  /* 0x0000e20000180ab9 */ /* 0x000fe20000000800 */
[----:B------:R-:W-:Y:S01]  /*45b0*/  UMOV UR16, UR19 ;  /* 0x0000001300107c82 */ /* 0x000fe20008000000 */
[----:B------:R-:W-:Y:S01]  /*45c0*/  UMOV UR38, UR44 ;  /* 0x0000002c00267c82 */ /* 0x000fe20008000000 */
[----:B------:R-:W-:Y:S01]  /*45d0*/  @UP0 ULDC UR12, c[0x0][0x384] ;  /* 0x0000e100000c0ab9 */ /* 0x000fe20000000800 */
[----:B------:R-:W-:Y:S02]  /*45e0*/  @UP1 USHF.R.U32.HI UR16, URZ, UR7, UR13 ;  /* 0x000000073f101299 */ /* 0x000fe4000801160d */
[----:B------:R-:W-:Y:S01]  /*45f0*/  @UP0 USHF.R.U32.HI UR38, URZ, UR24, UR21 ;  /* 0x000000183f260299 */ /* 0x000fe20008011615 */
[----:B------:R-:W-:Y:S01]  /*4600*/  R2UR UR24, R35 ;  /* 0x00000000231872ca */ /* 0x000fe200000e0000 */
[----:B------:R-:W-:Y:S01]  /*4610*/  UIMAD.WIDE.U32 UR12, UR42, UR12, URZ ;  /* 0x0000000c2a0c72a5 */ /* 0x000fe2000f8e003f */
[----:B------:R-:W-:Y:S01]  /*4620*/  UMOV UR17, UR18 ;  /* 0x0000001200117c82 */ /* 0x000fe20008000000 */
[----:B------:R-:W-:Y:S01]  /*4630*/  @UP0 ULDC UR10, c[0x0][0x384] ;  /* 0x0000e100000a0ab9 */ /* 0x000fe20000000800 */
[----:B------:R-:W-:Y:S01]  /*4640*/  @UP0 ULDC UR22, c[0x0][0x388] ;  /* 0x0000e20000160ab9 */ /* 0x000fe20000000800 */
[----:B------:R-:W-:Y:S01]  /*4650*/  @UP1 USHF.R.U32.HI UR17, URZ, UR9, UR11 ;  /* 0x000000093f111299 */ /* 0x000fe2000801160b */
[----:B------:R-:W-:Y:S01]  /*4660*/  UMOV UR28, UR42 ;  /* 0x0000002a001c7c82 */ /* 0x000fe20008000000 */
[----:B------:R-:W-:-:S02]  /*4670*/  UIMAD.WIDE.U32 UR10, UR61, UR10, URZ ;  /* 0x0000000a3d0a72a5 */ /* 0x000fc4000f8e003f */
[----:B------:R-:W-:Y:S01]  /*4680*/  @UP0 USHF.R.U32.HI UR28, URZ, UR22, UR13 ;  /* 0x000000163f1c0299 */ /* 0x000fe2000801160d */
[----:B------:R-:W-:Y:S01]  /*4690*/  @UP0 ULDC UR14, c[0x0][0x388] ;  /* 0x0000e200000e0ab9 */ /* 0x000fe20000000800 */
[----:B------:R-:W-:Y:S01]  /*46a0*/  @UP1 ULDC.64 UR6, c[0x0][0x390] ;  /* 0x0000e40000061ab9 */ /* 0x000fe20000000a00 */
[----:B------:R-:W-:Y:S01]  /*46b0*/  UMOV UR26, UR61 ;  /* 0x0000003d001a7c82 */ /* 0x000fe20008000000 */
[----:B------:R-:W-:Y:S01]  /*46c0*/  @UP1 ULDC.64 UR4, c[0x0][0x390] ;  /* 0x0000e40000041ab9 */ /* 0x000fe20000000a00 */
[----:B------:R-:W-:Y:S02]  /*46d0*/  @UP0 USHF.R.U32.HI UR26, URZ, UR14, UR11 ;  /* 0x0000000e3f1a0299 */ /* 0x000fe4000801160b */
[----:B------:R-:W-:Y:S02]  /*46e0*/  UIMAD.WIDE.U32 UR20, UR28, UR6, URZ ;  /* 0x000000061c1472a5 */ /* 0x000fe4000f8e003f */
[----:B------:R-:W-:Y:S01]  /*46f0*/  UIMAD.WIDE.U32 UR10, UR38, UR4, URZ ;  /* 0x00000004260a72a5 */ /* 0x000fe2000f8e003f */
[----:B------:R-:W-:Y:S01]  /*4700*/  UMOV UR25, UR28 ;  /* 0x0000001c00197c82 */ /* 0x000fe20008000000 */
[----:B------:R-:W-:Y:S01]  /*4710*/  @UP0 ULDC UR6, c[0x0][0x384] ;  /* 0x0000e10000060ab9 */ /* 0x000fe20000000800 */
[----:B------:R-:W-:Y:S01]  /*4720*/  @UP1 USHF.R.U32.HI UR25, URZ, UR7, UR21 ;  /* 0x000000073f191299 */ /* 0x000fe20008011615 */
[----:B------:R-:W-:Y:S01]  /*4730*/  UMOV UR33, UR38 ;  /* 0x0000002600217c82 */ /* 0x000fe20008000000 */
[----:B------:R-:W-:Y:S01]  /*4740*/  @UP0 ULDC UR4, c[0x0][0x384] ;  /* 0x0000e10000040ab9 */ /* 0x000fe20000000800 */
[----:B------:R-:W-:-:S02]  /*4750*/  @UP1 USHF.R.U32.HI UR33, URZ, UR5, UR11 ;  /* 0x000000053f211299 */ /* 0x000fc4000801160b */
[----:B------:R-:W-:Y:S02]  /*4760*/  UIMAD.WIDE.U32 UR6, UR24, UR6, URZ ;  /* 0x00000006180672a5 */ /* 0x000fe4000f8e003f */
[----:B------:R-:W-:Y:S01]  /*4770*/  UIMAD.WIDE.U32 UR4, UR49, UR4, URZ ;  /* 0x00000004310472a5 */ /* 0x000fe2000f8e003f */
[----:B------:R-:W-:Y:S01]  /*4780*/  @UP0 ULDC UR22, c[0x0][0x388] ;  /* 0x0000e20000160ab9 */ /* 0x000fe20000000800 */
[----:B------:R-:W-:Y:S01]  /*4790*/  @UP0 ULDC UR14, c[0x0][0x388] ;  /* 0x0000e200000e0ab9 */ /* 0x000fe20000000800 */
[----:B------:R-:W-:Y:S01]  /*47a0*/  @UP1 ULDC.64 UR8, c[0x0][0x390] ;  /* 0x0000e40000081ab9 */ /* 0x000fe20000000a00 */
[----:B------:R-:W-:Y:S01]  /*47b0*/  UMOV UR37, UR24 ;  /* 0x0000001800257c82 */ /* 0x000fe20008000000 */
[----:B------:R-:W-:Y:S02]  /*47c0*/  @UP0 USHF.R.U32.HI UR49, URZ, UR22, UR5 ;  /* 0x000000163f310299 */ /* 0x000fe40008011605 */
[----:B------:R-:W-:Y:S02]  /*47d0*/  @UP0 USHF.R.U32.HI UR37, URZ, UR14, UR7 ;  /* 0x0000000e3f250299 */ /* 0x000fe40008011607 */
[----:B------:R-:W-:Y:S01]  /*47e0*/  UIMAD.WIDE.U32 UR12, UR26, UR8, URZ ;  /* 0x000000081a0c72a5 */ /* 0x000fe2000f8e003f */
[----:B------:R-:W-:Y:S01]  /*47f0*/  @UP1 ULDC.64 UR6, c[0x0][0x390] ;  /* 0x0000e40000061ab9 */ /* 0x000fe20000000a00 */
[----:B------:R-:W-:Y:S01]  /*4800*/  @UP0 ULDC UR10, c[0x0][0x384] ;  /* 0x0000e100000a0ab9 */ /* 0x000fe20000000800 */
[----:B------:R-:W-:-:S02]  /*4810*/  UIMAD.WIDE.U32 UR4, UR49, UR6, URZ ;  /* 0x00000006310472a5 */ /* 0x000fc4000f8e003f */
[----:B------:R-:W-:Y:S01]  /*4820*/  UIMAD.WIDE.U32 UR10, UR41, UR10, URZ ;  /* 0x0000000a290a72a5 */ /* 0x000fe2000f8e003f */
[----:B------:R-:W-:Y:S01]  /*4830*/  UMOV UR29, UR26 ;  /* 0x0000001a001d7c82 */ /* 0x000fe20008000000 */
[----:B------:R-:W-:Y:S01]  /*4840*/  @UP1 USHF.R.U32.HI UR29, URZ, UR9, UR13 ;  /* 0x000000093f1d1299 */ /* 0x000fe2000801160d */
[----:B------:R-:W-:Y:S01]  /*4850*/  @UP0 ULDC UR20, c[0x0][0x388] ;  /* 0x0000e20000140ab9 */ /* 0x000fe20000000800 */
[----:B------:R-:W-:Y:S01]  /*4860*/  UMOV UR32, UR41 ;  /* 0x0000002900207c82 */ /* 0x000fe20008000000 */
[----:B------:R-:W-:Y:S01]  /*4870*/  @UP1 ULDC.64 UR12, c[0x0][0x390] ;  /* 0x0000e400000c1ab9 */ /* 0x000fe20000000a00 */
[----:B------:R-:W-:Y:S02]  /*4880*/  @UP0 USHF.R.U32.HI UR32, URZ, UR20, UR11 ;  /* 0x000000143f200299 */ /* 0x000fe4000801160b */
[----:B------:R-:W-:Y:S01]  /*4890*/  UIMAD.WIDE.U32 UR20, UR37, UR12, URZ ;  /* 0x0000000c251472a5 */ /* 0x000fe2000f8e003f */
[----:B------:R-:W-:Y:S01]  /*48a0*/  UMOV UR40, UR49 ;  /* 0x0000003100287c82 */ /* 0x000fe20008000000 */
[----:B------:R-:W-:Y:S01]  /*48b0*/  @UP0 ULDC UR4, c[0x0][0x384] ;  /* 0x0000e10000040ab9 */ /* 0x000fe20000000800 */
[----:B------:R-:W-:Y:S01]  /*48c0*/  @UP1 ULDC.64 UR8, c[0x0][0x390] ;  /* 0x0000e40000081ab9 */ /* 0x000fe20000000a00 */
[----:B------:R-:W-:-:S02]  /*48d0*/  @UP1 USHF.R.U32.HI UR40, URZ, UR7, UR5 ;  /* 0x000000073f281299 */ /* 0x000fc40008011605 */
[----:B------:R-:W-:Y:S01]  /*48e0*/  UIMAD.WIDE.U32 UR4, UR59, UR4, URZ ;  /* 0x000000043b0472a5 */ /* 0x000fe2000f8e003f */
[----:B------:R-:W-:Y:S01]  /*48f0*/  UMOV UR36, UR37 ;  /* 0x0000002500247c82 */ /* 0x000fe20008000000 */
[----:B------:R-:W-:Y:S01]  /*4900*/  UIMAD.WIDE.U32 UR10, UR32, UR8, URZ ;  /* 0x00000008200a72a5 */ /* 0x000fe2000f8e003f */
[----:B------:R-:W-:Y:S01]  /*4910*/  @UP0 ULDC UR12, c[0x0][0x384] ;  /* 0x0000e100000c0ab9 */ /* 0x000fe20000000800 */
[----:B------:R-:W-:Y:S01]  /*4920*/  @UP1 USHF.R.U32.HI UR36, URZ, UR13, UR21 ;  /* 0x0000000d3f241299 */ /* 0x000fe20008011615 */
[----:B------:R-:W-:Y:S01]  /*4930*/  @UP0 ULDC UR14, c[0x0][0x388] ;  /* 0x0000e200000e0ab9 */ /* 0x000fe20000000800 */
[----:B------:R-:W-:Y:S01]  /*4940*/  UIMAD.WIDE.U32 UR12, UR60, UR12, URZ ;  /* 0x0000000c3c0c72a5 */ /* 0x000fe2000f8e003f */
[----:B------:R-:W-:Y:S01]  /*4950*/  UMOV UR48, UR32 ;  /* 0x0000002000307c82 */ /* 0x000fe20008000000 */
[----:B------:R-:W-:Y:S02]  /*4960*/  @UP0 USHF.R.U32.HI UR59, URZ, UR14, UR5 ;  /* 0x0000000e3f3b0299 */ /* 0x000fe40008011605 */
[----:B------:R-:W-:Y:S01]  /*4970*/  @UP1 USHF.R.U32.HI UR48, URZ, UR9, UR11 ;  /* 0x000000093f301299 */ /* 0x000fe2000801160b */
[----:B------:R-:W-:-:S02]  /*4980*/  @UP0 ULDC UR20, c[0x0][0x388] ;  /* 0x0000e20000140ab9 */ /* 0x000fc40000000800 */
[----:B------:R-:W-:Y:S01]  /*4990*/  @UP1 ULDC.64 UR8, c[0x0][0x390] ;  /* 0x0000e40000081ab9 */ /* 0x000fe20000000a00 */
[----:B------:R-:W-:Y:S01]  /*49a0*/  @UP0 ULDC UR6, c[0x0][0x384] ;  /* 0x0000e10000060ab9 */ /* 0x000fe20000000800 */
[----:B------:R-:W-:Y:S02]  /*49b0*/  @UP0 USHF.R.U32.HI UR60, URZ, UR20, UR13 ;  /* 0x000000143f3c0299 */ /* 0x000fe4000801160d */
[----:B------:R-:W-:Y:S01]  /*49c0*/  UIMAD.WIDE.U32 UR12, UR59, UR8, URZ ;  /* 0x000000083b0c72a5 */ /* 0x000fe2000f8e003f */
[----:B------:R-:W-:Y:S01]  /*49d0*/  R2UR UR8, R7 ;  /* 0x00000000070872ca */ /* 0x000fe200000e0000 */
[----:B------:R-:W-:Y:S01]  /*49e0*/  UIMAD.WIDE.U32 UR6, UR61, UR6, URZ ;  /* 0x000000063d0672a5 */ /* 0x000fe2000f8e003f */
[----:B------:R-:W2:Y:S01]  /*49f0*/  LDC.64 R6, c[0x0][0x3d0] ;  /* 0x0000f400ff067b82 */ /* 0x000ea20000000a00 */
[----:B------:R-:W-:Y:S01]  /*4a00*/  @UP0 ULDC UR21, c[0x0][0x388] ;  /* 0x0000e20000150ab9 */ /* 0x000fe20000000800 */
[----:B------:R-:W-:Y:S01]  /*4a10*/  @UP1 ULDC.64 UR10, c[0x0][0x390] ;  /* 0x0000e400000a1ab9 */ /* 0x000fe20000000a00 */
[----:B------:R-:W-:Y:S01]  /*4a20*/  @UP0 USHF.R.U32.HI UR61, URZ, UR21, UR7 ;  /* 0x000000153f3d0299 */ /* 0x000fe20008011607 */
[----:B------:R-:W-:Y:S01]  /*4a30*/  R2UR UR12, R18 ;  /* 0x00000000120c72ca */ /* 0x000fe200000e0000 */
[----:B------:R-:W-:Y:S01]  /*4a40*/  UIMAD.WIDE.U32 UR20, UR60, UR10, URZ ;  /* 0x0000000a3c1472a5 */ /* 0x000fe2000f8e003f */
[C---:B------:R-:W-:Y:S01]  /*4a50*/  R2UR UR10, R16.reuse ;  /* 0x00000000100a72ca */ /* 0x040fe200000e0000 */
[----:B------:R-:W-:Y:S01]  /*4a60*/  UMOV UR58, UR60 ;  /* 0x0000003c003a7c82 */ /* 0x000fe20008000000 */
[----:B------:R-:W-:Y:S01]  /*4a70*/  ULDC.64 UR18, c[0x0][0x198] ;  /* 0x0000660000127ab9 */ /* 0x000fe20000000a00 */
[----:B------:R-:W-:Y:S01]  /*4a80*/  @UP1 USHF.R.U32.HI UR58, URZ, UR11, UR21 ;  /* 0x0000000b3f3a1299 */ /* 0x000fe20008011615 */
[----:B------:R-:W-:Y:S01]  /*4a90*/  R2UR UR11, R13 ;  /* 0x000000000d0b72ca */ /* 0x000fe200000e0000 */
[----:B------:R-:W-:Y:S01]  /*4aa0*/  UIADD3 UR56, UP3, UR18, 0xf0, URZ ;  /* 0x000000f012387890 */ /* 0x000fe2000ff7e03f */
[----:B------:R-:W-:Y:S01]  /*4ab0*/  R2UR UR18, R37 ;  /* 0x00000000251272ca */ /* 0x000fe200000e0000 */
[----:B------:R-:W-:Y:S01]  /*4ac0*/  UMOV UR54, UR59 ;  /* 0x0000003b00367c82 */ /* 0x000fe20008000000 */
[----:B------:R-:W-:Y:S01]  /*4ad0*/  @UP1 USHF.R.U32.HI UR54, URZ, UR9, UR13 ;  /* 0x000000093f361299 */ /* 0x000fe2000801160d */
[----:B------:R-:W-:Y:S01]  /*4ae0*/  VIADD R16, R16, 0x1 ;  /* 0x0000000110107836 */ /* 0x000fe20000000000 */
[----:B------:R-:W-:Y:S01]  /*4af0*/  UIADD3.X UR57, URZ, UR19, URZ, UP3, !UPT ;  /* 0x000000133f397290 */ /* 0x000fe20009ffe43f */
[----:B------:R-:W-:Y:S01]  /*4b00*/  R2UR UR19, R36 ;  /* 0x00000000241372ca */ /* 0x000fe200000e0000 */
[----:B------:R-:W-:Y:S01]  /*4b10*/  UIADD3 UR9, UR8, 0x38000, URZ ;  /* 0x0003800008097890 */ /* 0x000fe2000fffe03f */
[----:B------:R-:W-:Y:S01]  /*4b20*/  ULDC.64 UR34, c[0x0][0x3c8] ;  /* 0x0000f20000227ab9 */ /* 0x000fe20000000a00 */
[----:B------:R-:W-:Y:S01]  /*4b30*/  @UP2 ULDC UR20, c[0x0][0x3a0] ;  /* 0x0000e80000142ab9 */ /* 0x000fe20000000800 */
[----:B0-----:R-:W-:-:S02]  /*4b40*/  IMAD R8, R15, UR35, R8 ;  /* 0x000000230f087c24 */ /* 0x001fc4000f8e0208 */
[----:B------:R-:W-:Y:S01]  /*4b50*/  ULEA UR8, UR11, UR12, 0xe ;  /* 0x0000000c0b087291 */ /* 0x000fe2000f8e703f */
[----:B--2---:R-:W-:Y:S01]  /*4b60*/  IMAD R9, R14, R6, R9 ;  /* 0x000000060e097224 */ /* 0x004fe200078e0209 */
[----:B------:R-:W-:Y:S01]  /*4b70*/  UMOV UR14, UR17 ;  /* 0x00000011000e7c82 */ /* 0x000fe20008000000 */
[----:B------:R-:W-:Y:S01]  /*4b80*/  @UP2 ULDC UR12, c[0x0][0x39c] ;  /* 0x0000e700000c2ab9 */ /* 0x000fe20000000800 */
[----:B-1----:R-:W-:Y:S01]  /*4b90*/  IMAD R7, R12, R7, R19 ;  /* 0x000000070c077224 */ /* 0x002fe200078e0213 */
[----:B------:R-:W-:Y:S01]  /*4ba0*/  UIMAD.WIDE.U32 UR12, UR17, UR12, URZ ;  /* 0x0000000c110c72a5 */ /* 0x000fe2000f8e003f */
[----:B------:R-:W-:Y:S01]  /*4bb0*/  IMAD.U32 R6, R9, 0x20, R8 ;  /* 0x0000002009067824 */ /* 0x000fe200078e0008 */
[----:B------:R-:W-:Y:S02]  /*4bc0*/  UIADD3 UR22, -UR19, URZ, URZ ;  /* 0x0000003f13167290 */ /* 0x000fe4000fffe13f */
[----:B------:R-:W-:Y:S01]  /*4bd0*/  @UP2 USHF.R.U32.HI UR14, URZ, UR20, UR13 ;  /* 0x000000143f0e2299 */ /* 0x000fe2000801160d */
[----:B------:R-:W-:Y:S01]  /*4be0*/  IMAD.U32 R6, R7, 0x400, R6 ;  /* 0x0000040007067824 */ /* 0x000fe200078e0006 */
[----:B------:R-:W-:Y:S01]  /*4bf0*/  UIADD3 UR20, -UR18, URZ, URZ ;  /* 0x0000003f12147290 */ /* 0x000fe2000fffe13f */
[----:B------:R-:W-:Y:S01]  /*4c00*/  @UP2 ULDC UR11, c[0x0][0x39c] ;  /* 0x0000e700000b2ab9 */ /* 0x000fe20000000800 */
[----:B------:R-:W-:Y:S01]  /*4c10*/  @UP2 ULDC UR21, c[0x0][0x3a0] ;  /* 0x0000e80000152ab9 */ /* 0x000fe20000000800 */
[----:B------:R-:W-:-:S02]  /*4c20*/  UIMAD.WIDE.U32 UR12, UR16, UR11, URZ ;  /* 0x0000000b100c72a5 */ /* 0x000fc4000f8e003f */
[----:B------:R-:W-:Y:S02]  /*4c30*/  UIMAD UR11, UR15, UR20, UR52 ;  /* 0x000000140f0b72a4 */ /* 0x000fe4000f8e0234 */
[----:B------:R-:W-:Y:S01]  /*4c40*/  UIMAD UR20, UR15, UR22, UR39 ;  /* 0x000000160f1472a4 */ /* 0x000fe2000f8e0227 */
[----:B------:R-:W-:Y:S01]  /*4c50*/  R2UR UR39, R6 ;  /* 0x00000000062772ca */ /* 0x000fe200000e0000 */
[----:B------:R-:W-:Y:S01]  /*4c60*/  @UP1 ULDC.64 UR4, c[0x0][0x390] ;  /* 0x0000e40000041ab9 */ /* 0x000fe20000000a00 */
[----:B------:R-:W-:Y:S01]  /*4c70*/  UMOV UR22, UR16 ;  /* 0x0000001000167c82 */ /* 0x000fe20008000000 */
[----:B------:R-:W-:Y:S02]  /*4c80*/  @UP2 USHF.R.U32.HI UR22, URZ, UR21, UR13 ;  /* 0x000000153f162299 */ /* 0x000fe4000801160d */
[----:B------:R-:W-:Y:S02]  /*4c90*/  UIADD3 UR21, -UR14, URZ, URZ ;  /* 0x0000003f0e157290 */ /* 0x000fe4000fffe13f */
[----:B------:R-:W-:-:S02]  /*4ca0*/  UIMAD.WIDE.U32 UR6, UR61, UR4, URZ ;  /* 0x000000043d0672a5 */ /* 0x000fc4000f8e003f */
[----:B------:R-:W-:Y:S02]  /*4cb0*/  UIADD3 UR13, -UR17, URZ, URZ ;  /* 0x0000003f110d7290 */ /* 0x000fe4000fffe13f */
[----:B------:R-:W-:Y:S02]  /*4cc0*/  UIMAD UR21, UR31, UR21, UR17 ;  /* 0x000000151f1572a4 */ /* 0x000fe4000f8e0211 */
[----:B------:R-:W-:Y:S02]  /*4cd0*/  UIADD3 UR12, -UR16, URZ, URZ ;  /* 0x0000003f100c7290 */ /* 0x000fe4000fffe13f */
[----:B------:R-:W-:Y:S01]  /*4ce0*/  UIADD3 UR17, -UR22, URZ, URZ ;  /* 0x0000003f16117290 */ /* 0x000fe2000fffe13f */
[----:B------:R-:W-:Y:S01]  /*4cf0*/  UMOV UR55, UR61 ;  /* 0x0000003d00377c82 */ /* 0x000fe20008000000 */
[----:B------:R-:W-:Y:S02]  /*4d00*/  UIMAD UR13, UR23, UR13, UR18 ;  /* 0x0000000d170d72a4 */ /* 0x000fe4000f8e0212 */
[----:B------:R-:W-:-:S02]  /*4d10*/  @UP1 USHF.R.U32.HI UR55, URZ, UR5, UR7 ;  /* 0x000000053f371299 */ /* 0x000fc40008011607 */
[----:B------:R-:W-:Y:S01]  /*4d20*/  UIMAD UR18, UR23, UR12, UR19 ;  /* 0x0000000c171272a4 */ /* 0x000fe2000f8e0213 */
[----:B------:R-:W-:Y:S01]  /*4d30*/  ULDC.64 UR6, c[0x0][0x3f0] ;  /* 0x0000fc0000067ab9 */ /* 0x000fe20000000a00 */
[----:B------:R-:W-:Y:S01]  /*4d40*/  ULDC.64 UR4, c[0x0][0x3c0] ;  /* 0x0000f00000047ab9 */ /* 0x000fe20000000a00 */
[----:B------:R-:W-:Y:S01]  /*4d50*/  UIMAD UR17, UR31, UR17, UR16 ;  /* 0x000000111f1172a4 */ /* 0x000fe2000f8e0210 */
[----:B------:R-:W-:Y:S01]  /*4d60*/  MOV R6, UR55 ;  /* 0x0000003700067c02 */ /* 0x000fe20008000f00 */
[----:B------:R-:W-:Y:S01]  /*4d70*/  ULDC UR47, c[0x0][0x3ec] ;  /* 0x0000fb00002f7ab9 */ /* 0x000fe20000000800 */
[----:B------:R-:W-:Y:S02]  /*4d80*/  UIMAD UR12, UR13, UR5, UR6 ;  /* 0x000000050d0c72a4 */ /* 0x000fe4000f8e0206 */
[----:B------:R-:W-:Y:S01]  /*4d90*/  USHF.L.U32 UR10, UR10, 0x6, URZ ;  /* 0x000000060a0a7899 */ /* 0x000fe2000800063f */
[----:B------:R-:W-:Y:S01]  /*4da0*/  R2UR UR55, R6 ;  /* 0x00000000063772ca */ /* 0x000fe200000e0000 */
[----:B------:R-:W-:-:S02]  /*4db0*/  UIMAD UR11, UR11, UR4, UR47 ;  /* 0x000000040b0b72a4 */ /* 0x000fc4000f8e022f */
[----:B------:R-:W-:Y:S02]  /*4dc0*/  UIMAD UR13, UR21, UR34, UR7 ;  /* 0x00000022150d72a4 */ /* 0x000fe4000f8e0207 */
[----:B------:R-:W-:Y:S01]  /*4dd0*/  UIMAD UR19, UR20, UR4, UR47 ;  /* 0x00000004141372a4 */ /* 0x000fe2000f8e022f */
[----:B------:R-:W-:Y:S01]  /*4de0*/  IMAD.U32 R44, RZ, RZ, UR10 ;  /* 0x0000000aff2c7e24 */ /* 0x000fe2000f8e00ff */
[----:B------:R-:W-:Y:S02]  /*4df0*/  UPRMT UR39, UR39, 0x5410, URZ ;  /* 0x0000541027277896 */ /* 0x000fe4000800003f */
[----:B------:R-:W-:Y:S02]  /*4e00*/  UIADD3 UR16, UR8, 0x800, URZ ;  /* 0x0000080008107890 */ /* 0x000fe4000fffe03f */
[----:B------:R-:W-:Y:S02]  /*4e10*/  UIMAD UR20, UR18, UR5, UR6 ;  /* 0x00000005121472a4 */ /* 0x000fe4000f8e0206 */
[----:B------:R-:W-:Y:S01]  /*4e20*/  UIMAD UR21, UR17, UR34, UR7 ;  /* 0x00000022111572a4 */ /* 0x000fe2000f8e0207 */
[----:B------:R-:W-:-:S02]  /*4e30*/  UMOV UR18, UR10 ;  /* 0x0000000a00127c82 */ /* 0x000fc40008000000 */
[----:B------:R-:W-:Y:S01]  /*4e40*/  UMOV UR17, UR9 ;  /* 0x0000000900117c82 */ /* 0x000fe20008000000 */
[----:B------:R-:W-:Y:S01]  /*4e50*/  @UP0 ULDC UR35, c[0x0][0x384] ;  /* 0x0000e10000230ab9 */ /* 0x000fe20000000800 */
[----:B------:R0:W-:Y:S01]  /*4e60*/  UTMALDG.5D.IM2COL [UR8], [UR56], UR39 ;  /* 0x00000008380073b4 */ /* 0x0001e20008060027 */
[----:B------:R-:W-:Y:S01]  /*4e70*/  @UP2 ULDC UR45, c[0x0][0x39c] ;  /* 0x0000e700002d2ab9 */ /* 0x000fe20000000800 */
[----:B------:R-:W-:Y:S01]  /*4e80*/  @UP2 ULDC UR46, c[0x0][0x3a0] ;  /* 0x0000e800002e2ab9 */ /* 0x000fe20000000800 */
[----:B------:R-:W-:Y:S01]  /*4e90*/  UMOV UR50, UR42 ;  /* 0x0000002a00327c82 */ /* 0x000fe20008000000 */
[----:B------:R-:W-:Y:S01]  /*4ea0*/  UMOV UR51, UR44 ;  /* 0x0000002c00337c82 */ /* 0x000fe20008000000 */
[----:B------:R1:W-:Y:S01]  /*4eb0*/  UTMALDG.5D.IM2COL [UR16], [UR56], UR39 ;  /* 0x00000010380073b4 */ /* 0x0003e20008060027 */
[----:B0-----:R-:W-:Y:S01]  /*4ec0*/  @UP0 ULDC UR14, c[0x0][0x384] ;  /* 0x0000e100000e0ab9 */ /* 0x001fe20000000800 */
[----:B------:R-:W-:Y:S01]  /*4ed0*/  @UP0 ULDC UR11, c[0x0][0x388] ;  /* 0x0000e200000b0ab9 */ /* 0x000fe20000000800 */
[----:B------:R-:W-:Y:S01]  /*4ee0*/  @UP1 ULDC.64 UR12, c[0x0][0x390] ;  /* 0x0000e400000c1ab9 */ /* 0x000fe20000000a00 */
[----:B-1----:R-:W-:Y:S01]  /*4ef0*/  UIMAD.WIDE.U32 UR18, UR42, UR35, URZ ;  /* 0x000000232a1272a5 */ /* 0x002fe2000f8e003f */
[----:B------:R-:W-:Y:S01]  /*4f00*/  R2UR UR35, R31 ;  /* 0x000000001f2372ca */ /* 0x000fe200000e0000 */
[----:B------:R-:W-:Y:S01]  /*4f10*/  UIMAD.WIDE.U32 UR20, UR44, UR14, URZ ;  /* 0x0000000e2c1472a5 */ /* 0x000fe2000f8e003f */
[----:B------:R-:W-:Y:S01]  /*4f20*/  UMOV UR22, UR27 ;  /* 0x0000001b00167c82 */ /* 0x000fe20008000000 */
[----:B------:R-:W-:Y:S01]  /*4f30*/  @UP0 ULDC UR17, c[0x0][0x388] ;  /* 0x0000e20000110ab9 */ /* 0x000fe20000000800 */
[----:B------:R-:W-:-:S02]  /*4f40*/  UIADD3 UR20, -UR27, URZ, URZ ;  /* 0x0000003f1b147290 */ /* 0x000fc4000fffe13f */
[----:B------:R-:W-:Y:S01]  /*4f50*/  @UP0 UMOV UR14, UR19 ;  /* 0x00000013000e0c82 */ /* 0x000fe20008000000 */
[----:B------:R-:W-:Y:S02]  /*4f60*/  UIMAD.WIDE.U32 UR18, UR27, UR45, URZ ;  /* 0x0000002d1b1272a5 */ /* 0x000fe4000f8e003f */
[----:B------:R-:W-:Y:S02]  /*4f70*/  @UP0 USHF.R.U32.HI UR50, URZ, UR11, UR14 ;  /* 0x0000000b3f320299 */ /* 0x000fe4000801160e */
[----:B------:R-:W-:Y:S02]  /*4f80*/  @UP2 USHF.R.U32.HI UR22, URZ, UR46, UR19 ;  /* 0x0000002e3f162299 */ /* 0x000fe40008011613 */
[----:B------:R-:W-:Y:S02]  /*4f90*/  @UP0 USHF.R.U32.HI UR51, URZ, UR17, UR21 ;  /* 0x000000113f330299 */ /* 0x000fe40008011615 */
[----:B------:R-:W-:Y:S01]  /*4fa0*/  UIADD3 UR11, -UR30, URZ, URZ ;  /* 0x0000003f1e0b7290 */ /* 0x000fe2000fffe13f */
[----:B------:R-:W-:Y:S01]  /*4fb0*/  MOV R9, UR50 ;  /* 0x0000003200097c02 */ /* 0x000fe20008000f00 */
[----:B------:R-:W-:-:S02]  /*4fc0*/  UIADD3 UR21, -UR22, URZ, URZ ;  /* 0x0000003f16157290 */ /* 0x000fc4000fffe13f */
[----:B------:R-:W-:Y:S01]  /*4fd0*/  UIMAD UR11, UR15, UR11, UR35 ;  /* 0x0000000b0f0b72a4 */ /* 0x000fe2000f8e0223 */
[----:B------:R-:W-:Y:S01]  /*4fe0*/  R2UR UR35, R33 ;  /* 0x00000000212372ca */ /* 0x000fe200000e0000 */
[----:B------:R-:W-:Y:S01]  /*4ff0*/  UIMAD UR20, UR23, UR20, UR30 ;  /* 0x00000014171472a4 */ /* 0x000fe2000f8e021e */
[----:B------:R-:W-:Y:S01]  /*5000*/  MOV R8, UR51 ;  /* 0x0000003300087c02 */ /* 0x000fe20008000f00 */
[----:B------:R-:W-:Y:S02]  /*5010*/  UIMAD UR21, UR31, UR21, UR27 ;  /* 0x000000151f1572a4 */ /* 0x000fe4000f8e021b */
[----:B------:R-:W-:Y:S02]  /*5020*/  UIADD3 UR16, UR8, 0x1000, URZ ;  /* 0x0000100008107890 */ /* 0x000fe4000fffe03f */
[----:B------:R-:W-:Y:S02]  /*5030*/  UIMAD UR19, UR11, UR4, UR47 ;  /* 0x000000040b1372a4 */ /* 0x000fe4000f8e022f */
[----:B------:R-:W-:-:S02]  /*5040*/  UIMAD UR20, UR20, UR5, UR6 ;  /* 0x00000005141472a4 */ /* 0x000fc4000f8e0206 */
[----:B------:R-:W-:Y:S01]  /*5050*/  UIMAD UR21, UR21, UR34, UR7 ;  /* 0x00000022151572a4 */ /* 0x000fe2000f8e0207 */
[----:B------:R-:W-:Y:S01]  /*5060*/  @UP1 ULDC.64 UR42, c[0x0][0x390] ;  /* 0x0000e400002a1ab9 */ /* 0x000fe20000000a00 */
[----:B------:R-:W-:Y:S02]  /*5070*/  UIMAD.WIDE.U32 UR44, UR50, UR12, URZ ;  /* 0x0000000c322c72a5 */ /* 0x000fe4000f8e003f */
[----:B------:R-:W-:Y:S01]  /*5080*/  UIMAD.WIDE.U32 UR46, UR51, UR42, URZ ;  /* 0x0000002a332e72a5 */ /* 0x000fe2000f8e003f */
[----:B------:R-:W-:Y:S01]  /*5090*/  R2UR UR42, R32 ;  /* 0x00000000202a72ca */ /* 0x000fe200000e0000 */
[----:B------:R-:W-:Y:S01]  /*50a0*/  UMOV UR17, UR9 ;  /* 0x0000000900117c82 */ /* 0x000fe20008000000 */
[----:B------:R-:W-:Y:S01]  /*50b0*/  UMOV UR18, UR10 ;  /* 0x0000000a00127c82 */ /* 0x000fe20008000000 */
[----:B------:R-:W-:Y:S01]  /*50c0*/  @UP0 ULDC UR12, c[0x0][0x384] ;  /* 0x0000e100000c0ab9 */ /* 0x000fe20000000800 */
[----:B------:R0:W-:Y:S01]  /*50d0*/  UTMALDG.5D.IM2COL [UR16], [UR56], UR39 ;  /* 0x00000010380073b4 */ /* 0x0001e20008060027 */
[----:B------:R-:W-:Y:S01]  /*50e0*/  @UP2 ULDC UR27, c[0x0][0x39c] ;  /* 0x0000e700001b2ab9 */ /* 0x000fe20000000800 */
[----:B------:R-:W-:Y:S01]  /*50f0*/  UMOV UR14, UR24 ;  /* 0x00000018000e7c82 */ /* 0x000fe20008000000 */
[----:B------:R-:W-:Y:S01]  /*5100*/  UMOV UR53, UR50 ;  /* 0x0000003200357c82 */ /* 0x000fe20008000000 */
[----:B------:R-:W-:Y:S01]  /*5110*/  UMOV UR30, UR29 ;  /* 0x0000001d001e7c82 */ /* 0x000fe20008000000 */
[----:B------:R-:W-:Y:S01]  /*5120*/  @UP1 USHF.R.U32.HI UR53, URZ, UR13, UR45 ;  /* 0x0000000d3f351299 */ /* 0x000fe2000801162d */
[----:B------:R-:W-:Y:S01]  /*5130*/  R2UR UR46, R35 ;  /* 0x00000000232e72ca */ /* 0x000fe200000e0000 */
[----:B------:R-:W-:Y:S01]  /*5140*/  @UP2 ULDC UR11, c[0x0][0x3a0] ;  /* 0x0000e800000b2ab9 */ /* 0x000fe20000000800 */
[----:B------:R-:W-:Y:S01]  /*5150*/  UMOV UR45, UR51 ;  /* 0x00000033002d7c82 */ /* 0x000fe20008000000 */
[----:B------:R-:W-:Y:S01]  /*5160*/  @UP1 USHF.R.U32.HI UR45, URZ, UR43, UR47 ;  /* 0x0000002b3f2d1299 */ /* 0x000fe2000801162f */
[----:B------:R-:W-:Y:S01]  /*5170*/  ULDC UR44, c[0x0][0x3ec] ;  /* 0x0000fb00002c7ab9 */ /* 0x000fe20000000800 */
[----:B------:R-:W-:Y:S01]  /*5180*/  MOV R7, UR53 ;  /* 0x0000003500077c02 */ /* 0x000fe20008000f00 */
[----:B------:R-:W-:-:S02]  /*5190*/  UIADD3 UR50, UR10, 0x20, URZ ;  /* 0x000000200a327890 */ /* 0x000fc4000fffe03f */
[----:B0-----:R-:W-:Y:S01]  /*51a0*/  UIMAD.WIDE.U32 UR18, UR24, UR12, URZ ;  /* 0x0000000c181272a5 */ /* 0x001fe2000f8e003f */
[----:B------:R-:W-:Y:S01]  /*51b0*/  @UP0 ULDC UR20, c[0x0][0x388] ;  /* 0x0000e20000140ab9 */ /* 0x000fe20000000800 */
[----:B------:R-:W-:Y:S01]  /*51c0*/  UIMAD.WIDE.U32 UR16, UR29, UR27, URZ ;  /* 0x0000001b1d1072a5 */ /* 0x000fe2000f8e003f */
[----:B------:R-:W-:Y:S01]  /*51d0*/  @UP2 ULDC UR22, c[0x0][0x39c] ;  /* 0x0000e70000162ab9 */ /* 0x000fe20000000800 */
[----:B------:R-:W-:Y:S01]  /*51e0*/  @UP2 ULDC UR21, c[0x0][0x3a0] ;  /* 0x0000e80000152ab9 */ /* 0x000fe20000000800 */
[----:B------:R-:W-:Y:S02]  /*51f0*/  @UP0 USHF.R.U32.HI UR14, URZ, UR20, UR19 ;  /* 0x000000143f0e0299 */ /* 0x000fe40008011613 */
[----:B------:R-:W-:Y:S02]  /*5200*/  UIADD3 UR27, -UR26, URZ, URZ ;  /* 0x0000003f1a1b7290 */ /* 0x000fe4000fffe13f */
[----:B------:R-:W-:Y:S02]  /*5210*/  UIMAD.WIDE.U32 UR18, UR25, UR22, URZ ;  /* 0x00000016191272a5 */ /* 0x000fe4000f8e003f */
[----:B------:R-:W-:Y:S01]  /*5220*/  @UP2 USHF.R.U32.HI UR30, URZ, UR21, UR17 ;  /* 0x000000153f1e2299 */ /* 0x000fe20008011611 */
[----:B------:R-:W-:Y:S01]  /*5230*/  @UP1 ULDC.64 UR12, c[0x0][0x390] ;  /* 0x0000e400000c1ab9 */ /* 0x000fe20000000a00 */
[----:B------:R-:W-:Y:S01]  /*5240*/  UIMAD UR27, UR15, UR27, UR42 ;  /* 0x0000001b0f1b72a4 */ /* 0x000fe2000f8e022a */
[----:B------:R-:W-:Y:S01]  /*5250*/  UMOV UR22, UR25 ;  /* 0x0000001900167c82 */ /* 0x000fe20008000000 */
[----:B------:R-:W-:-:S02]  /*5260*/  @UP2 USHF.R.U32.HI UR22, URZ, UR11, UR19 ;  /* 0x0000000b3f162299 */ /* 0x000fc40008011613 */
[----:B------:R-:W-:Y:S02]  /*5270*/  UIMAD.WIDE.U32 UR42, UR14, UR12, URZ ;  /* 0x0000000c0e2a72a5 */ /* 0x000fe4000f8e003f */
[----:B------:R-:W-:Y:S02]  /*5280*/  UIADD3 UR12, -UR30, URZ, URZ ;  /* 0x0000003f1e0c7290 */ /* 0x000fe4000fffe13f */
[----:B------:R-:W-:Y:S02]  /*5290*/  UIADD3 UR11, -UR29, URZ, URZ ;  /* 0x0000003f1d0b7290 */ /* 0x000fe4000fffe13f */
[----:B------:R-:W-:Y:S01]  /*52a0*/  UIADD3 UR20, -UR28, URZ, URZ ;  /* 0x0000003f1c147290 */ /* 0x000fe2000fffe13f */
[----:B------:R-:W-:Y:S01]  /*52b0*/  R2UR UR42, R34 ;  /* 0x00000000222a72ca */ /* 0x000fe200000e0000 */
[----:B------:R-:W-:Y:S02]  /*52c0*/  UIMAD UR29, UR31, UR12, UR29 ;  /* 0x0000000c1f1d72a4 */ /* 0x000fe4000f8e021d */
[----:B------:R-:W-:-:S02]  /*52d0*/  UIMAD UR26, UR23, UR11, UR26 ;  /* 0x0000000b171a72a4 */ /* 0x000fc4000f8e021a */
[----:B------:R-:W-:Y:S02]  /*52e0*/  UIADD3 UR12, -UR25, URZ, URZ ;  /* 0x0000003f190c7290 */ /* 0x000fe4000fffe13f */
[----:B------:R-:W-:Y:S02]  /*52f0*/  UIADD3 UR11, -UR22, URZ, URZ ;  /* 0x0000003f160b7290 */ /* 0x000fe4000fffe13f */
[----:B------:R-:W-:Y:S02]  /*5300*/  UIMAD UR20, UR15, UR20, UR35 ;  /* 0x000000140f1472a4 */ /* 0x000fe4000f8e0223 */
[----:B------:R-:W-:Y:S02]  /*5310*/  UIMAD UR12, UR23, UR12, UR28 ;  /* 0x0000000c170c72a4 */ /* 0x000fe4000f8e021c */
[----:B------:R-:W-:Y:S02]  /*5320*/  UIMAD UR11, UR31, UR11, UR25 ;  /* 0x0000000b1f0b72a4 */ /* 0x000fe4000f8e0219 */
[----:B------:R-:W-:-:S02]  /*5330*/  UIADD3 UR24, UR8, 0x1800, URZ ;  /* 0x0000180008187890 */ /* 0x000fc4000fffe03f */
[----:B------:R-:W-:Y:S02]  /*5340*/  UIMAD UR27, UR27, UR4, UR44 ;  /* 0x000000041b1b72a4 */ /* 0x000fe4000f8e022c */
[----:B------:R-:W-:Y:S02]  /*5350*/  UIMAD UR19, UR20, UR4, UR44 ;  /* 0x00000004141372a4 */ /* 0x000fe4000f8e022c */
[----:B------:R-:W-:Y:S02]  /*5360*/  UIMAD UR28, UR26, UR5, UR6 ;  /* 0x000000051a1c72a4 */ /* 0x000fe4000f8e0206 */
[----:B------:R-:W-:Y:S02]  /*5370*/  UIMAD UR29, UR29, UR34, UR7 ;  /* 0x000000221d1d72a4 */ /* 0x000fe4000f8e0207 */
[----:B------:R-:W-:Y:S02]  /*5380*/  UIADD3 UR16, UR8, 0x2000, URZ ;  /* 0x0000200008107890 */ /* 0x000fe4000fffe03f */
[----:B------:R-:W-:-:S02]  /*5390*/  UIMAD UR20, UR12, UR5, UR6 ;  /* 0x000000050c1472a4 */ /* 0x000fc4000f8e0206 */
[----:B------:R-:W-:Y:S01]  /*53a0*/  UIMAD UR21, UR11, UR34, UR7 ;  /* 0x000000220b1572a4 */ /* 0x000fe2000f8e0207 */
[----:B------:R-:W-:Y:S01]  /*53b0*/  UMOV UR25, UR9 ;  /* 0x0000000900197c82 */ /* 0x000fe20008000000 */
[----:B------:R-:W-:Y:S01]  /*53c0*/  UMOV UR26, UR10 ;  /* 0x0000000a001a7c82 */ /* 0x000fe20008000000 */
[----:B------:R-:W-:Y:S01]  /*53d0*/  UMOV UR17, UR9 ;  /* 0x0000000900117c82 */ /* 0x000fe20008000000 */
[----:B------:R-:W-:Y:S01]  /*53e0*/  UMOV UR18, UR10 ;  /* 0x0000000a00127c82 */ /* 0x000fe20008000000 */
[----:B------:R0:W-:Y:S01]  /*53f0*/  UTMALDG.5D.IM2COL [UR24], [UR56], UR39 ;  /* 0x00000018380073b4 */ /* 0x0001e20008060027 */
[----:B------:R-:W-:Y:S01]  /*5400*/  @UP0 ULDC UR35, c[0x0][0x384] ;  /* 0x0000e10000230ab9 */ /* 0x000fe20000000800 */
[----:B------:R-:W-:Y:S01]  /*5410*/  UMOV UR11, UR41 ;  /* 0x00000029000b7c82 */ /* 0x000fe20008000000 */
[----:B------:R-:W-:Y:S01]  /*5420*/  UMOV UR47, UR14 ;  /* 0x0000000e002f7c82 */ /* 0x000fe20008000000 */
[----:B------:R-:W-:-:S03]  /*5430*/  @UP1 USHF.R.U32.HI UR47, URZ, UR13, UR43 ;  /* 0x0000000d3f2f1299 */ /* 0x000fc6000801162b */
[----:B------:R-:W-:Y:S01]  /*5440*/  @UP1 ULDC.64 UR12, c[0x0][0x390] ;  /* 0x0000e400000c1ab9 */ /* 0x000fe20000000a00 */
[----:B------:R1:W-:Y:S01]  /*5450*/  UTMALDG.5D.IM2COL [UR16], [UR56], UR39 ;  /* 0x00000010380073b4 */ /* 0x0003e20008060027 */
[----:B0-----:R-:W-:Y:S01]  /*5460*/  @UP2 ULDC UR25, c[0x0][0x39c] ;  /* 0x0000e70000192ab9 */ /* 0x001fe20000000800 */
[----:B------:R-:W-:Y:S01]  /*5470*/  UIADD3 UR27, -UR38, URZ, URZ ;  /* 0x0000003f261b7290 */ /* 0x000fe2000fffe13f */
[----:B------:R-:W-:Y:S01]  /*5480*/  UMOV UR30, UR33 ;  /* 0x00000021001e7c82 */ /* 0x000fe20008000000 */
[----:B------:R-:W-:Y:S02]  /*5490*/  UIADD3 UR28, -UR33, URZ, URZ ;  /* 0x0000003f211c7290 */ /* 0x000fe4000fffe13f */
[----:B------:R-:W-:Y:S02]  /*54a0*/  UIMAD UR27, UR15, UR27, UR42 ;  /* 0x0000001b0f1b72a4 */ /* 0x000fe4000f8e022a */
[----:B-1----:R-:W-:Y:S01]  /*54b0*/  UIMAD.WIDE.U32 UR18, UR41, UR35, URZ ;  /* 0x00000023291272a5 */ /* 0x002fe2000f8e003f */
[----:B------:R-:W-:Y:S01]  /*54c0*/  @UP0 ULDC UR20, c[0x0][0x388] ;  /* 0x0000e20000140ab9 */ /* 0x000fe20000000800 */
[----:B------:R-:W-:Y:S01]  /*54d0*/  @UP2 ULDC UR21, c[0x0][0x3a0] ;  /* 0x0000e80000152ab9 */ /* 0x000fe20000000800 */
[----:B------:R-:W-:Y:S01]  /*54e0*/  @UP2 ULDC UR22, c[0x0][0x39c] ;  /* 0x0000e70000162ab9 */ /* 0x000fe20000000800 */
[----:B------:R-:W-:Y:S01]  /*54f0*/  @UP2 ULDC UR17, c[0x0][0x3a0] ;  /* 0x0000e80000112ab9 */ /* 0x000fe20000000800 */
[----:B------:R-:W-:-:S02]  /*5500*/  UIMAD UR28, UR23, UR28, UR38 ;  /* 0x0000001c171c72a4 */ /* 0x000fc4000f8e0226 */
[----:B------:R-:W-:Y:S01]  /*5510*/  @UP0 UMOV UR26, UR19 ;  /* 0x00000013001a0c82 */ /* 0x000fe20008000000 */
[----:B------:R-:W-:Y:S02]  /*5520*/  UIMAD.WIDE.U32 UR18, UR33, UR25, URZ ;  /* 0x00000019211272a5 */ /* 0x000fe4000f8e003f */
[----:B------:R-:W-:Y:S02]  /*5530*/  @UP0 USHF.R.U32.HI UR11, URZ, UR20, UR26 ;  /* 0x000000143f0b0299 */ /* 0x000fe4000801161a */
[----:B------:R-:W-:Y:S02]  /*5540*/  UIADD3 UR20, -UR37, URZ, URZ ;  /* 0x0000003f25147290 */ /* 0x000fe4000fffe13f */
[----:B------:R-:W-:Y:S02]  /*5550*/  @UP2 USHF.R.U32.HI UR30, URZ, UR21, UR19 ;  /* 0x000000153f1e2299 */ /* 0x000fe40008011613 */
[----:B------:R-:W-:Y:S02]  /*5560*/  UIMAD.WIDE.U32 UR18, UR36, UR22, URZ ;  /* 0x00000016241272a5 */ /* 0x000fe4000f8e003f */
[----:B------:R-:W-:-:S02]  /*5570*/  UIMAD.WIDE.U32 UR42, UR11, UR12, URZ ;  /* 0x0000000c0b2a72a5 */ /* 0x000fc4000f8e003f */
[----:B------:R-:W-:Y:S01]  /*5580*/  UIMAD UR20, UR15, UR20, UR46 ;  /* 0x000000140f1472a4 */ /* 0x000fe2000f8e022e */
[----:B------:R-:W-:Y:S01]  /*5590*/  UMOV UR22, UR36 ;  /* 0x0000002400167c82 */ /* 0x000fe20008000000 */
[----:B------:R-:W-:Y:S02]  /*55a0*/  UIADD3 UR12, -UR36, URZ, URZ ;  /* 0x0000003f240c7290 */ /* 0x000fe4000fffe13f */
[----:B------:R-:W-:Y:S02]  /*55b0*/  @UP2 USHF.R.U32.HI UR22, URZ, UR17, UR19 ;  /* 0x000000113f162299 */ /* 0x000fe40008011613 */
[----:B------:R-:W-:Y:S02]  /*55c0*/  UIMAD UR19, UR20, UR4, UR44 ;  /* 0x00000004141372a4 */ /* 0x000fe4000f8e022c */
[----:B------:R-:W-:Y:S02]  /*55d0*/  UIMAD UR20, UR23, UR12, UR37 ;  /* 0x0000000c171472a4 */ /* 0x000fe4000f8e0225 */
[----:B------:R-:W-:-:S02]  /*55e0*/  UIADD3 UR29, -UR30, URZ, URZ ;  /* 0x0000003f1e1d7290 */ /* 0x000fc4000fffe13f */
[----:B------:R-:W-:Y:S02]  /*55f0*/  UIADD3 UR12, -UR22, URZ, URZ ;  /* 0x0000003f160c7290 */ /* 0x000fe4000fffe13f */
[----:B------:R-:W-:Y:S02]  /*5600*/  UIMAD UR29, UR31, UR29, UR33 ;  /* 0x0000001d1f1d72a4 */ /* 0x000fe4000f8e0221 */
[----:B------:R-:W-:Y:S02]  /*5610*/  UIMAD UR12, UR31, UR12, UR36 ;  /* 0x0000000c1f0c72a4 */ /* 0x000fe4000f8e0224 */
[----:B------:R-:W-:Y:S02]  /*5620*/  UIADD3 UR24, UR8, 0x2800, URZ ;  /* 0x0000280008187890 */ /* 0x000fe4000fffe03f */
[----:B------:R-:W-:Y:S02]  /*5630*/  UIMAD UR27, UR27, UR4, UR44 ;  /* 0x000000041b1b72a4 */ /* 0x000fe4000f8e022c */
[----:B------:R-:W-:-:S02]  /*5640*/  UIMAD UR28, UR28, UR5, UR6 ;  /* 0x000000051c1c72a4 */ /* 0x000fc4000f8e0206 */
[----:B------:R-:W-:Y:S02]  /*5650*/  UIMAD UR29, UR29, UR34, UR7 ;  /* 0x000000221d1d72a4 */ /* 0x000fe4000f8e0207 */
[----:B------:R-:W-:Y:S02]  /*5660*/  UIADD3 UR16, UR8, 0x3000, URZ ;  /* 0x0000300008107890 */ /* 0x000fe4000fffe03f */
[----:B------:R-:W-:Y:S02]  /*5670*/  UIMAD UR20, UR20, UR5, UR6 ;  /* 0x00000005141472a4 */ /* 0x000fe4000f8e0206 */
[----:B------:R-:W-:Y:S01]  /*5680*/  UIMAD UR21, UR12, UR34, UR7 ;  /* 0x000000220c1572a4 */ /* 0x000fe2000f8e0207 */
[----:B------:R-:W-:Y:S02]  /*5690*/  UMOV UR25, UR9 ;  /* 0x0000000900197c82 */ /* 0x000fe40008000000 */
[----:B------:R-:W-:Y:S01]  /*56a0*/  UMOV UR12, UR11 ;  /* 0x0000000b000c7c82 */ /* 0x000fe20008000000 */
[----:B------:R-:W-:Y:S01]  /*56b0*/  UMOV UR26, UR10 ;  /* 0x0000000a001a7c82 */ /* 0x000fe20008000000 */
[----:B------:R-:W-:Y:S01]  /*56c0*/  @UP1 USHF.R.U32.HI UR12, URZ, UR13, UR43 ;  /* 0x0000000d3f0c1299 */ /* 0x000fe2000801162b */
[----:B------:R0:W-:Y:S01]  /*56d0*/  UTMALDG.5D.IM2COL [UR24], [UR56], UR39 ;  /* 0x00000018380073b4 */ /* 0x0001e20008060027 */
[----:B------:R-:W-:Y:S01]  /*56e0*/  UMOV UR17, UR9 ;  /* 0x0000000900117c82 */ /* 0x000fe20008000000 */
[----:B------:R-:W-:Y:S01]  /*56f0*/  UMOV UR18, UR10 ;  /* 0x0000000a00127c82 */ /* 0x000fe20008000000 */
[----:B------:R-:W-:Y:S01]  /*5700*/  @UP2 ULDC UR13, c[0x0][0x39c] ;  /* 0x0000e700000d2ab9 */ /* 0x000fe20000000800 */
[----:B------:R-:W-:Y:S01]  /*5710*/  @UP2 ULDC UR33, c[0x0][0x3a0] ;  /* 0x0000e80000212ab9 */ /* 0x000fe20000000800 */
[----:B------:R-:W-:Y:S01]  /*5720*/  @UP2 ULDC UR35, c[0x0][0x39c] ;  /* 0x0000e70000232ab9 */ /* 0x000fe20000000800 */
[----:B------:R-:W-:Y:S01]  /*5730*/  UMOV UR44, UR40 ;  /* 0x00000028002c7c82 */ /* 0x000fe20008000000 */
[----:B------:R-:W-:Y:S01]  /*5740*/  ULDC UR42, c[0x0][0x3ec] ;  /* 0x0000fb00002a7ab9 */ /* 0x000fe20000000800 */
[----:B------:R1:W-:Y:S01]  /*5750*/  UTMALDG.5D.IM2COL [UR16], [UR56], UR39 ;  /* 0x00000010380073b4 */ /* 0x0003e20008060027 */
[----:B------:R-:W-:Y:S01]  /*5760*/  UMOV UR41, UR54 ;  /* 0x0000003600297c82 */ /* 0x000fe20008000000 */
[----:B------:R-:W-:Y:S01]  /*5770*/  UIADD3 UR37, UR8, 0xc00, URZ ;  /* 0x00000c0008257890 */ /* 0x000fe2000fffe03f */
[----:B------:R-:W-:Y:S01]  /*5780*/  R2UR UR43, R30 ;  /* 0x000000001e2b72ca */ /* 0x000fe200000e0000 */
[----:B------:R-:W-:Y:S01]  /*5790*/  UMOV UR36, UR41 ;  /* 0x0000002900247c82 */ /* 0x000fe20008000000 */
[----:B------:R-:W-:-:S03]  /*57a0*/  UMOV UR38, UR47 ;  /* 0x0000002f00267c82 */ /* 0x000fc60008000000 */
[----:B------:R-:W-:Y:S01]  /*57b0*/  IMAD.U32 R40, RZ, RZ, UR37 ;  /* 0x00000025ff287e24 */ /* 0x000fe2000f8e00ff */
[----:B------:R-:W-:Y:S01]  /*57c0*/  UMOV UR37, UR58 ;  /* 0x0000003a00257c82 */ /* 0x000fe20008000000 */
[----:B0-----:R-:W-:Y:S01]  /*57d0*/  @UP2 ULDC UR29, c[0x0][0x3a0] ;  /* 0x0000e800001d2ab9 */ /* 0x001fe20000000800 */
[----:B------:R-:W-:Y:S01]  /*57e0*/  UIADD3 UR30, -UR40, URZ, URZ ;  /* 0x0000003f281e7290 */ /* 0x000fe2000fffe13f */
[----:B------:R-:W-:Y:S01]  /*57f0*/  @UP2 ULDC UR27, c[0x0][0x39c] ;  /* 0x0000e700001b2ab9 */ /* 0x000fe20000000800 */
[----:B------:R-:W-:Y:S02]  /*5800*/  @UP2 ULDC UR28, c[0x0][0x39c] ;  /* 0x0000e700001c2ab9 */ /* 0x000fe40000000800 */
[----:B------:R-:W-:Y:S01]  /*5810*/  UIMAD UR30, UR23, UR30, UR49 ;  /* 0x0000001e171e72a4 */ /* 0x000fe2000f8e0231 */
[----:B------:R-:W-:Y:S01]  /*5820*/  @UP2 ULDC UR26, c[0x0][0x3a0] ;  /* 0x0000e800001a2ab9 */ /* 0x000fe20000000800 */
[----:B-1----:R-:W-:Y:S01]  /*5830*/  UIMAD.WIDE.U32 UR18, UR48, UR13, URZ ;  /* 0x0000000d301272a5 */ /* 0x002fe2000f8e003f */
[----:B------:R-:W-:Y:S01]  /*5840*/  R2UR UR13, R28 ;  /* 0x000000001c0d72ca */ /* 0x000fe200000e0000 */
[----:B------:R-:W-:Y:S01]  /*5850*/  UMOV UR22, UR48 ;  /* 0x0000003000167c82 */ /* 0x000fe20008000000 */
[----:B------:R-:W-:-:S02]  /*5860*/  UIMAD.WIDE.U32 UR20, UR40, UR35, URZ ;  /* 0x00000023281472a5 */ /* 0x000fc4000f8e003f */
[----:B------:R-:W-:Y:S02]  /*5870*/  @UP2 USHF.R.U32.HI UR22, URZ, UR33, UR19 ;  /* 0x000000213f162299 */ /* 0x000fe40008011613 */
[----:B------:R-:W-:Y:S02]  /*5880*/  UIADD3 UR19, -UR32, URZ, URZ ;  /* 0x0000003f20137290 */ /* 0x000fe4000fffe13f */
[----:B------:R-:W-:Y:S02]  /*5890*/  @UP2 USHF.R.U32.HI UR44, URZ, UR29, UR21 ;  /* 0x0000001d3f2c2299 */ /* 0x000fe40008011615 */
[----:B------:R-:W-:Y:S02]  /*58a0*/  UIADD3 UR21, -UR22, URZ, URZ ;  /* 0x0000003f16157290 */ /* 0x000fe4000fffe13f */
[----:B------:R-:W-:Y:S02]  /*58b0*/  UIADD3 UR29, -UR49, URZ, URZ ;  /* 0x0000003f311d7290 */ /* 0x000fe4000fffe13f */
[----:B------:R-:W-:-:S02]  /*58c0*/  UIMAD UR20, UR15, UR19, UR13 ;  /* 0x000000130f1472a4 */ /* 0x000fc4000f8e020d */
[----:B------:R-:W-:Y:S02]  /*58d0*/  UIADD3 UR19, -UR48, URZ, URZ ;  /* 0x0000003f30137290 */ /* 0x000fe4000fffe13f */
[----:B------:R-:W-:Y:S02]  /*58e0*/  UIMAD UR21, UR31, UR21, UR48 ;  /* 0x000000151f1572a4 */ /* 0x000fe4000f8e0230 */
[----:B------:R-:W-:Y:S02]  /*58f0*/  UIMAD UR32, UR23, UR19, UR32 ;  /* 0x00000013172072a4 */ /* 0x000fe4000f8e0220 */
[----:B------:R-:W-:Y:S02]  /*5900*/  UIMAD UR19, UR20, UR4, UR42 ;  /* 0x00000004141372a4 */ /* 0x000fe4000f8e022a */
[----:B------:R-:W-:Y:S02]  /*5910*/  UIMAD UR20, UR32, UR5, UR6 ;  /* 0x00000005201472a4 */ /* 0x000fe4000f8e0206 */
[----:B------:R-:W-:-:S02]  /*5920*/  UIADD3 UR32, -UR44, URZ, URZ ;  /* 0x0000003f2c207290 */ /* 0x000fc4000fffe13f */
[----:B------:R-:W-:Y:S02]  /*5930*/  UIMAD UR29, UR15, UR29, UR52 ;  /* 0x0000001d0f1d72a4 */ /* 0x000fe4000f8e0234 */
[----:B------:R-:W-:Y:S02]  /*5940*/  UIMAD UR32, UR31, UR32, UR40 ;  /* 0x000000201f2072a4 */ /* 0x000fe4000f8e0228 */
[----:B------:R-:W-:Y:S02]  /*5950*/  UIADD3 UR16, UR8, 0x3800, URZ ;  /* 0x0000380008107890 */ /* 0x000fe4000fffe03f */
[----:B------:R-:W-:Y:S02]  /*5960*/  UIMAD UR21, UR21, UR34, UR7 ;  /* 0x00000022151572a4 */ /* 0x000fe4000f8e0207 */
[----:B------:R-:W-:Y:S02]  /*5970*/  UIADD3 UR48, UR8, 0x400, URZ ;  /* 0x0000040008307890 */ /* 0x000fe4000fffe03f */
[----:B------:R-:W-:-:S02]  /*5980*/  UIMAD UR51, UR29, UR4, UR42 ;  /* 0x000000041d3372a4 */ /* 0x000fc4000f8e022a */
[----:B------:R-:W-:Y:S02]  /*5990*/  UIMAD UR52, UR30, UR5, UR6 ;  /* 0x000000051e3472a4 */ /* 0x000fe4000f8e0206 */
[----:B------:R-:W-:Y:S01]  /*59a0*/  UIMAD UR53, UR32, UR34, UR7 ;  /* 0x00000022203572a4 */ /* 0x000fe2000f8e0207 */
[----:B------:R-:W-:Y:S01]  /*59b0*/  UMOV UR18, UR10 ;  /* 0x0000000a00127c82 */ /* 0x000fe20008000000 */
[----:B------:R-:W-:Y:S01]  /*59c0*/  UMOV UR54, UR44 ;  /* 0x0000002c00367c82 */ /* 0x000fe20008000000 */
[----:B------:R-:W-:Y:S01]  /*59d0*/  UMOV UR49, UR9 ;  /* 0x0000000900317c82 */ /* 0x000fe20008000000 */
[----:B------:R0:W-:Y:S01]  /*59e0*/  UTMALDG.5D.IM2COL [UR16], [UR56], UR39 ;  /* 0x00000010380073b4 */ /* 0x0001e20008060027 */
[----:B------:R-:W-:Y:S01]  /*59f0*/  @UP2 ULDC UR24, c[0x0][0x3a0] ;  /* 0x0000e80000182ab9 */ /* 0x000fe20000000800 */
[----:B------:R-:W-:Y:S01]  /*5a00*/  @UP2 ULDC UR25, c[0x0][0x39c] ;  /* 0x0000e70000192ab9 */ /* 0x000fe20000000800 */
[----:B------:R-:W-:Y:S01]  /*5a10*/  @UP2 ULDC UR35, c[0x0][0x39c] ;  /* 0x0000e70000232ab9 */ /* 0x000fe20000000800 */
[----:B------:R-:W-:Y:S01]  /*5a20*/  @UP2 ULDC UR33, c[0x0][0x3a0] ;  /* 0x0000e80000212ab9 */ /* 0x000fe20000000800 */
[----:B------:R-:W-:Y:S01]  /*5a30*/  @UP2 ULDC UR30, c[0x0][0x39c] ;  /* 0x0000e700001e2ab9 */ /* 0x000fe20000000800 */
[----:B------:R-:W-:Y:S01]  /*5a40*/  @UP2 ULDC UR29, c[0x0][0x39c] ;  /* 0x0000e700001d2ab9 */ /* 0x000fe20000000800 */
[----:B------:R-:W-:Y:S01]  /*5a50*/  @UP2 ULDC UR32, c[0x0][0x39c] ;  /* 0x0000e70000202ab9 */ /* 0x000fe20000000800 */
[----:B------:R1:W-:Y:S01]  /*5a60*/  UTMALDG.5D.IM2COL [UR48], [UR56], UR39 ;  /* 0x00000030380073b4 */ /* 0x0003e20008060027 */
[----:B------:R-:W-:Y:S01]  /*5a70*/  UIADD3 UR40, UR8, 0x2400, URZ ;  /* 0x0000240008287890 */ /* 0x000fe2000fffe03f */
[----:B------:R-:W-:Y:S01]  /*5a80*/  MOV R38, UR49 ;  /* 0x0000003100267c02 */ /* 0x000fe20008000f00 */
[----:B0-----:R-:W-:-:S02]  /*5a90*/  UIMAD.WIDE.U32 UR16, UR41, UR27, URZ ;  /* 0x0000001b291072a5 */ /* 0x001fc4000f8e003f */
[----:B------:R-:W-:Y:S02]  /*5aa0*/  UIMAD.WIDE.U32 UR18, UR58, UR28, URZ ;  /* 0x0000001c3a1272a5 */ /* 0x000fe4000f8e003f */
[----:B------:R-:W-:Y:S02]  /*5ab0*/  @UP2 USHF.R.U32.HI UR36, URZ, UR26, UR17 ;  /* 0x0000001a3f242299 */ /* 0x000fe40008011611 */
[----:B------:R-:W-:Y:S01]  /*5ac0*/  @UP2 USHF.R.U32.HI UR37, URZ, UR24, UR19 ;  /* 0x000000183f252299 */ /* 0x000fe20008011613 */
[----:B-1----:R-:W-:Y:S01]  /*5ad0*/  R2UR UR53, R7 ;  /* 0x00000000073572ca */ /* 0x002fe200000e0000 */
[----:B------:R-:W-:Y:S01]  /*5ae0*/  UIMAD.WIDE.U32 UR16, UR55, UR25, URZ ;  /* 0x00000019371072a5 */ /* 0x000fe2000f8e003f */
[----:B------:R-:W-:Y:S01]  /*5af0*/  R2UR UR51, R8 ;  /* 0x00000000083372ca */ /* 0x000fe200000e0000 */
[----:B------:R-:W-:Y:S01]  /*5b00*/  @UP2 ULDC UR22, c[0x0][0x3a0] ;  /* 0x0000e80000162ab9 */ /* 0x000fe20000000800 */
[----:B------:R-:W-:Y:S01]  /*5b10*/  R2UR UR50, R9 ;  /* 0x00000000093272ca */ /* 0x000fe200000e0000 */
[----:B------:R-:W-:Y:S01]  /*5b20*/  UIADD3 UR24, UR8, 0x1400, URZ ;  /* 0x0000140008187890 */ /* 0x000fe2000fffe03f */
[----:B------:R-:W-:Y:S01]  /*5b30*/  IMAD.U32 R6, RZ, RZ, UR36 ;  /* 0x00000024ff067e24 */ /* 0x000fe2000f8e00ff */
[----:B------:R-:W-:Y:S01]  /*5b40*/  UMOV UR54, UR55 ;  /* 0x0000003700367c82 */ /* 0x000fe20008000000 */
[----:B------:R-:W-:Y:S01]  /*5b50*/  @UP2 USHF.R.U32.HI UR54, URZ, UR33, UR17 ;  /* 0x000000213f362299 */ /* 0x000fe20008011611 */
[----:B------:R-:W-:Y:S01]  /*5b60*/  IMAD R9, R13, 0x20, R2 ;  /* 0x000000200d097824 */ /* 0x000fe200078e0202 */
[----:B------:R-:W-:Y:S01]  /*5b70*/  UIMAD.WIDE.U32 UR16, UR45, UR30, URZ ;  /* 0x0000001e2d1072a5 */ /* 0x000fe2000f8e003f */
[----:B------:R-:W-:Y:S01]  /*5b80*/  IMAD.U32 R41, RZ, RZ, UR24 ;  /* 0x00000018ff297e24 */ /* 0x000fe2000f8e00ff */
[----:B------:R-:W-:Y:S01]  /*5b90*/  @UP2 ULDC UR21, c[0x0][0x3a0] ;  /* 0x0000e80000152ab9 */ /* 0x000fe20000000800 */
[----:B------:R-:W-:Y:S01]  /*5ba0*/  UIMAD.WIDE.U32 UR18, UR53, UR35, URZ ;  /* 0x00000023351272a5 */ /* 0x000fe2000f8e003f */
[----:B------:R-:W-:Y:S01]  /*5bb0*/  R2UR UR35, R33 ;  /* 0x00000000212372ca */ /* 0x000fe200000e0000 */
[----:B------:R-:W-:Y:S01]  /*5bc0*/  UMOV UR46, UR53 ;  /* 0x00000035002e7c82 */ /* 0x000fe20008000000 */
[----:B------:R-:W-:Y:S01]  /*5bd0*/  @UP2 ULDC UR20, c[0x0][0x3a0] ;  /* 0x0000e80000142ab9 */ /* 0x000fe20000000800 */
[----:B------:R-:W-:Y:S01]  /*5be0*/  @UP2 USHF.R.U32.HI UR46, URZ, UR22, UR19 ;  /* 0x000000163f2e2299 */ /* 0x000fe20008011613 */
[----:B------:R-:W-:Y:S01]  /*5bf0*/  R2UR UR33, R6 ;  /* 0x00000000062172ca */ /* 0x000fe200000e0000 */
[----:B------:R-:W-:Y:S01]  /*5c00*/  UIMAD.WIDE.U32 UR18, UR47, UR29, URZ ;  /* 0x0000001d2f1272a5 */ /* 0x000fe2000f8e003f */
[----:B------:R-:W-:Y:S01]  /*5c10*/  MOV R8, UR54 ;  /* 0x0000003600087c02 */ /* 0x000fe20008000f00 */
[----:B------:R-:W-:Y:S01]  /*5c20*/  UMOV UR22, UR45 ;  /* 0x0000002d00167c82 */ /* 0x000fe20008000000 */
[----:B------:R-:W-:Y:S01]  /*5c30*/  @UP2 USHF.R.U32.HI UR22, URZ, UR21, UR17 ;  /* 0x000000153f162299 */ /* 0x000fe20008011611 */
[----:B------:R-:W-:Y:S01]  /*5c40*/  IMAD.SHL.U32 R9, R9, 0x80, RZ ;  /* 0x0000008009097824 */ /* 0x000fe200078e00ff */
[----:B------:R-:W-:Y:S01]  /*5c50*/  @UP2 USHF.R.U32.HI UR38, URZ, UR20, UR19 ;  /* 0x000000143f262299 */ /* 0x000fe20008011613 */
[----:B------:R-:W0:Y:S01]  /*5c60*/  LDC.64 R6, c[0x0][0x3e0] ;  /* 0x0000f800ff067b82 */ /* 0x000e220000000a00 */
[----:B------:R-:W-:Y:S01]  /*5c70*/  UIADD3 UR24, -UR41, URZ, URZ ;  /* 0x0000003f29187290 */ /* 0x000fe2000fffe13f */
[----:B------:R-:W-:Y:S01]  /*5c80*/  IMAD R18, R9, 0x4, R18 ;  /* 0x0000000409127824 */ /* 0x000fe200078e0212 */
[----:B------:R-:W-:Y:S01]  /*5c90*/  UIADD3 UR25, -UR58, URZ, URZ ;  /* 0x0000003f3a197290 */ /* 0x000fe2000fffe13f */
[----:B------:R-:W-:Y:S01]  /*5ca0*/  VIADD R9, R15, 0x1 ;  /* 0x000000010f097836 */ /* 0x000fe20000000000 */
[----:B------:R-:W-:Y:S01]  /*5cb0*/  UIADD3 UR21, -UR55, URZ, URZ ;  /* 0x0000003f37157290 */ /* 0x000fe2000fffe13f */
[----:B------:R-:W-:Y:S01]  /*5cc0*/  VIADD R13, R13, 0x1 ;  /* 0x000000010d0d7836 */ /* 0x000fe20000000000 */
[----:B------:R-:W-:-:S02]  /*5cd0*/  UIADD3 UR44, -UR53, URZ, URZ ;  /* 0x0000003f352c7290 */ /* 0x000fc4000fffe13f */
[----:B------:R-:W-:Y:S02]  /*5ce0*/  UIADD3 UR20, -UR45, URZ, URZ ;  /* 0x0000003f2d147290 */ /* 0x000fe4000fffe13f */
[----:B------:R-:W-:Y:S01]  /*5cf0*/  UIADD3 UR36, -UR47, URZ, URZ ;  /* 0x0000003f2f247290 */ /* 0x000fe2000fffe13f */
[C---:B------:R-:W-:Y:S01]  /*5d00*/  ISETP.NE.AND P5, PT, R13.reuse, 0x7, PT ;  /* 0x000000070d00780c */ /* 0x040fe20003fa5270 */
[----:B------:R-:W-:Y:S02]  /*5d10*/  UIADD3 UR28, -UR12, URZ, URZ ;  /* 0x0000003f0c1c7290 */ /* 0x000fe4000fffe13f */
[----:B------:R-:W-:Y:S01]  /*5d20*/  UIMAD UR24, UR23, UR24, UR59 ;  /* 0x00000018171872a4 */ /* 0x000fe2000f8e023b */
[----:B------:R-:W-:Y:S01]  /*5d30*/  SEL R13, R13, RZ, P5 ;  /* 0x000000ff0d0d7207 */ /* 0x000fe20002800000 */
[----:B------:R-:W-:Y:S02]  /*5d40*/  UIMAD UR25, UR23, UR25, UR60 ;  /* 0x00000019171972a4 */ /* 0x000fe4000f8e023c */
[----:B------:R-:W-:-:S02]  /*5d50*/  UIMAD UR21, UR23, UR21, UR61 ;  /* 0x00000015171572a4 */ /* 0x000fc4000f8e023d */
[----:B------:R-:W-:Y:S02]  /*5d60*/  UIMAD UR44, UR23, UR44, UR50 ;  /* 0x0000002c172c72a4 */ /* 0x000fe4000f8e0232 */
[----:B------:R-:W-:Y:S02]  /*5d70*/  UIMAD UR20, UR23, UR20, UR51 ;  /* 0x00000014171472a4 */ /* 0x000fe4000f8e0233 */
[----:B------:R-:W-:Y:S02]  /*5d80*/  UIMAD UR36, UR23, UR36, UR14 ;  /* 0x00000024172472a4 */ /* 0x000fe4000f8e020e */
[----:B------:R-:W-:Y:S02]  /*5d90*/  UIMAD UR28, UR23, UR28, UR11 ;  /* 0x0000001c171c72a4 */ /* 0x000fe4000f8e020b */
[----:B------:R-:W-:Y:S02]  /*5da0*/  UIMAD UR29, UR24, UR5, UR6 ;  /* 0x00000005181d72a4 */ /* 0x000fe4000f8e0206 */
[----:B------:R-:W-:-:S02]  /*5db0*/  UIMAD UR26, UR25, UR5, UR6 ;  /* 0x00000005191a72a4 */ /* 0x000fc4000f8e0206 */
[----:B------:R-:W-:Y:S01]  /*5dc0*/  UIMAD UR52, UR21, UR5, UR6 ;  /* 0x00000005153472a4 */ /* 0x000fe2000f8e0206 */
[----:B------:R-:W-:Y:S01]  /*5dd0*/  R2UR UR21, R17 ;  /* 0x00000000111572ca */ /* 0x000fe200000e0000 */
[----:B------:R-:W-:Y:S02]  /*5de0*/  UIMAD UR44, UR44, UR5, UR6 ;  /* 0x000000052c2c72a4 */ /* 0x000fe4000f8e0206 */
[----:B------:R-:W-:Y:S02]  /*5df0*/  UIMAD UR20, UR20, UR5, UR6 ;  /* 0x00000005141472a4 */ /* 0x000fe4000f8e0206 */
[----:B------:R-:W-:Y:S01]  /*5e00*/  UIMAD UR36, UR36, UR5, UR6 ;  /* 0x00000005242472a4 */ /* 0x000fe2000f8e0206 */
[----:B------:R-:W-:Y:S01]  /*5e10*/  MOV R19, UR52 ;  /* 0x0000003400137c02 */ /* 0x000fe20008000f00 */
[----:B------:R-:W-:Y:S02]  /*5e20*/  UIMAD UR28, UR28, UR5, UR6 ;  /* 0x000000051c1c72a4 */ /* 0x000fe4000f8e0206 */
[----:B------:R-:W-:Y:S01]  /*5e30*/  UIADD3 UR5, -UR59, URZ, URZ ;  /* 0x0000003f3b057290 */ /* 0x000fe2000fffe13f */
[----:B------:R-:W-:Y:S01]  /*5e40*/  R2UR UR59, R35 ;  /* 0x00000000233b72ca */ /* 0x000fe200000e0000 */
[----:B------:R-:W-:-:S02]  /*5e50*/  UIADD3 UR18, -UR60, URZ, URZ ;  /* 0x0000003f3c127290 */ /* 0x000fc4000fffe13f */
[----:B------:R-:W-:Y:S01]  /*5e60*/  UIMAD UR5, UR15, UR5, UR43 ;  /* 0x000000050f0572a4 */ /* 0x000fe2000f8e022b */
[----:B------:R-:W-:Y:S01]  /*5e70*/  R2UR UR43, R31 ;  /* 0x000000001f2b72ca */ /* 0x000fe200000e0000 */
[----:B------:R-:W-:Y:S01]  /*5e80*/  UIMAD.WIDE.U32 UR16, UR12, UR32, URZ ;  /* 0x000000200c1072a5 */ /* 0x000fe2000f8e003f */
[----:B------:R-:W-:Y:S01]  /*5e90*/  R2UR UR32, R32 ;  /* 0x00000000202072ca */ /* 0x000fe200000e0000 */
[----:B------:R-:W-:Y:S01]  /*5ea0*/  UIADD3 UR19, -UR51, URZ, URZ ;  /* 0x0000003f33137290 */ /* 0x000fe2000fffe13f */
[C---:B------:R-:W-:Y:S01]  /*5eb0*/  ISETP.NE.AND P2, PT, R16.reuse, UR21, PT ;  /* 0x0000001510007c0c */ /* 0x040fe2000bf45270 */
[----:B------:R-:W-:Y:S01]  /*5ec0*/  @UP2 ULDC UR27, c[0x0][0x3a0] ;  /* 0x0000e800001b2ab9 */ /* 0x000fe20000000800 */
[----:B------:R-:W-:Y:S01]  /*5ed0*/  UMOV UR30, UR12 ;  /* 0x0000000c001e7c82 */ /* 0x000fe20008000000 */
[----:B------:R-:W-:Y:S01]  /*5ee0*/  @UP2 USHF.R.U32.HI UR30, URZ, UR27, UR17 ;  /* 0x0000001b3f1e2299 */ /* 0x000fe20008011611 */
[----:B------:R-:W-:Y:S01]  /*5ef0*/  SEL R16, R16, RZ, P2 ;  /* 0x000000ff10107207 */ /* 0x000fe20001000000 */
[----:B------:R-:W-:-:S02]  /*5f00*/  UIADD3 UR6, -UR61, URZ, URZ ;  /* 0x0000003f3d067290 */ /* 0x000fc4000fffe13f */
[----:B------:R-:W-:Y:S02]  /*5f10*/  UIADD3 UR27, -UR11, URZ, URZ ;  /* 0x0000003f0b1b7290 */ /* 0x000fe4000fffe13f */
[----:B------:R-:W-:Y:S02]  /*5f20*/  UIMAD UR18, UR15, UR18, UR43 ;  /* 0x000000120f1272a4 */ /* 0x000fe4000f8e022b */
[----:B------:R-:W-:Y:S02]  /*5f30*/  UIADD3 UR43, -UR50, URZ, URZ ;  /* 0x0000003f322b7290 */ /* 0x000fe4000fffe13f */
[----:B------:R-:W-:Y:S01]  /*5f40*/  UIADD3 UR48, UR8, 0x1c00, URZ ;  /* 0x00001c0008307890 */ /* 0x000fe2000fffe03f */
[----:B------:R-:W-:Y:S01]  /*5f50*/  @P2 IMAD.MOV R9, RZ, RZ, R15 ;  /* 0x000000ffff092224 */ /* 0x000fe200078e020f */
[----:B------:R-:W-:Y:S01]  /*5f60*/  UIMAD UR43, UR15, UR43, UR35 ;  /* 0x0000002b0f2b72a4 */ /* 0x000fe2000f8e0223 */
[----:B------:R-:W-:Y:S01]  /*5f70*/  R2UR UR35, R34 ;  /* 0x00000000222372ca */ /* 0x000fe200000e0000 */
[----:B------:R-:W-:-:S02]  /*5f80*/  UIMAD UR6, UR15, UR6, UR32 ;  /* 0x000000060f0672a4 */ /* 0x000fc4000f8e0220 */
[----:B------:R-:W-:Y:S01]  /*5f90*/  UIMAD UR27, UR15, UR27, UR13 ;  /* 0x0000001b0f1b72a4 */ /* 0x000fe2000f8e020d */
[----:B------:R-:W-:Y:S01]  /*5fa0*/  MOV R39, UR48 ;  /* 0x0000003000277c02 */ /* 0x000fe20008000f00 */
[----:B------:R-:W-:Y:S01]  /*5fb0*/  UMOV UR25, UR41 ;  /* 0x0000002900197c82 */ /* 0x000fe20008000000 */
[----:B------:R-:W-:Y:S01]  /*5fc0*/  UIADD3 UR16, UR8, 0x2c00, URZ ;  /* 0x00002c0008107890 */ /* 0x000fe2000fffe03f */
[----:B------:R-:W-:Y:S01]  /*5fd0*/  R2UR UR48, R40 ;  /* 0x00000000283072ca */ /* 0x000fe200000e0000 */
[----:B------:R-:W-:Y:S01]  /*5fe0*/  UIADD3 UR32, UR8, 0x3400, URZ ;  /* 0x0000340008207890 */ /* 0x000fe2000fffe03f */
[----:B0-----:R-:W-:Y:S01]  /*5ff0*/  ISETP.NE.AND P3, PT, R9, R6, PT ;  /* 0x000000060900720c */ /* 0x001fe20003f65270 */
[----:B------:R-:W-:Y:S01]  /*6000*/  UIADD3 UR24, UR8, 0x3c00, URZ ;  /* 0x00003c0008187890 */ /* 0x000fe2000fffe03f */
[----:B------:R-:W-:Y:S01]  /*6010*/  VIADD R6, R14, 0x1 ;  /* 0x000000010e067836 */ /* 0x000fe20000000000 */
[----:B------:R-:W-:Y:S02]  /*6020*/  UIMAD UR11, UR18, UR4, UR42 ;  /* 0x00000004120b72a4 */ /* 0x000fe4000f8e022a */
[----:B------:R-:W-:-:S02]  /*6030*/  UIMAD UR19, UR15, UR19, UR35 ;  /* 0x000000130f1372a4 */ /* 0x000fc4000f8e0223 */
[----:B------:R-:W-:Y:S02]  /*6040*/  UIADD3 UR35, -UR14, URZ, URZ ;  /* 0x0000003f0e237290 */ /* 0x000fe4000fffe13f */
[----:B------:R-:W-:Y:S02]  /*6050*/  UIMAD UR14, UR5, UR4, UR42 ;  /* 0x00000004050e72a4 */ /* 0x000fe4000f8e022a */
[----:B------:R-:W-:Y:S02]  /*6060*/  UIMAD UR35, UR15, UR35, UR59 ;  /* 0x000000230f2372a4 */ /* 0x000fe4000f8e023b */
[----:B------:R-:W-:Y:S01]  /*6070*/  UIADD3 UR5, -UR33, URZ, URZ ;  /* 0x0000003f21057290 */ /* 0x000fe2000fffe13f */
[----:B------:R-:W-:Y:S01]  /*6080*/  @P3 IMAD.MOV R6, RZ, RZ, R14 ;  /* 0x000000ffff063224 */ /* 0x000fe200078e020e */
[----:B------:R-:W-:Y:S02]  /*6090*/  UIMAD UR51, UR6, UR4, UR42 ;  /* 0x00000004063372a4 */ /* 0x000fe4000f8e022a */
[----:B------:R-:W-:-:S02]  /*60a0*/  UIMAD UR43, UR43, UR4, UR42 ;  /* 0x000000042b2b72a4 */ /* 0x000fc4000f8e022a */
[----:B------:R-:W-:Y:S01]  /*60b0*/  UIMAD UR19, UR19, UR4, UR42 ;  /* 0x00000004131372a4 */ /* 0x000fe2000f8e022a */
[----:B------:R-:W-:Y:S01]  /*60c0*/  ISETP.NE.AND P4, PT, R6, R7, PT ;  /* 0x000000070600720c */ /* 0x000fe20003f85270 */
[----:B------:R-:W-:Y:S01]  /*60d0*/  UIMAD UR35, UR35, UR4, UR42 ;  /* 0x00000004232372a4 */ /* 0x000fe2000f8e022a */
[----:B------:R-:W-:Y:S01]  /*60e0*/  MOV R36, UR51 ;  /* 0x0000003300247c02 */ /* 0x000fe20008000f00 */
[----:B------:R-:W-:Y:S01]  /*60f0*/  UIMAD UR27, UR27, UR4, UR42 ;  /* 0x000000041b1b72a4 */ /* 0x000fe2000f8e022a */
[----:B------:R-:W-:Y:S01]  /*6100*/  VIADD R7, R12, 0x1 ;  /* 0x000000010c077836 */ /* 0x000fe20000000000 */
[----:B------:R-:W-:Y:S02]  /*6110*/  UIMAD UR8, UR31, UR5, UR25 ;  /* 0x000000051f0872a4 */ /* 0x000fe4000f8e0219 */
[----:B------:R-:W-:Y:S02]  /*6120*/  UIADD3 UR4, -UR37, URZ, URZ ;  /* 0x0000003f25047290 */ /* 0x000fe4000fffe13f */
[----:B------:R-:W-:-:S02]  /*6130*/  UIADD3 UR23, UR10, 0x20, URZ ;  /* 0x000000200a177890 */ /* 0x000fc4000fffe03f */
[----:B------:R-:W-:Y:S02]  /*6140*/  UIMAD UR13, UR8, UR34, UR7 ;  /* 0x00000022080d72a4 */ /* 0x000fe4000f8e0207 */
[----:B------:R-:W-:Y:S01]  /*6150*/  UIMAD UR5, UR31, UR4, UR58 ;  /* 0x000000041f0572a4 */ /* 0x000fe2000f8e023a */
[----:B------:R-:W-:Y:S01]  /*6160*/  @P4 IMAD.MOV R7, RZ, RZ, R12 ;  /* 0x000000ffff074224 */ /* 0x000fe200078e020c */
[----:B------:R-:W-:Y:S02]  /*6170*/  UIADD3 UR4, -UR46, URZ, URZ ;  /* 0x0000003f2e047290 */ /* 0x000fe4000fffe13f */
[----:B------:R-:W-:Y:S02]  /*6180*/  UIADD3 UR6, -UR54, URZ, URZ ;  /* 0x0000003f36067290 */ /* 0x000fe4000fffe13f */
[----:B------:R-:W-:Y:S01]  /*6190*/  UIMAD UR8, UR31, UR4, UR53 ;  /* 0x000000041f0872a4 */ /* 0x000fe2000f8e0235 */
[----:B------:R-:W-:Y:S01]  /*61a0*/  UMOV UR50, UR23 ;  /* 0x0000001700327c82 */ /* 0x000fe20008000000 */
[----:B------:R-:W-:Y:S01]  /*61b0*/  UMOV UR51, UR14 ;  /* 0x0000000e00337c82 */ /* 0x000fe20008000000 */
[----:B------:R-:W-:Y:S01]  /*61c0*/  UMOV UR52, UR29 ;  /* 0x0000001d00347c82 */ /* 0x000fe20008000000 */
[----:B------:R-:W-:Y:S01]  /*61d0*/  UMOV UR53, UR13 ;  /* 0x0000000d00357c82 */ /* 0x000fe20008000000 */
[----:B------:R-:W-:Y:S01]  /*61e0*/  UMOV UR54, UR33 ;  /* 0x0000002100367c82 */ /* 0x000fe20008000000 */
[----:B------:R-:W-:Y:S01]  /*61f0*/  MOV R37, UR50 ;  /* 0x0000003200257c02 */ /* 0x000fe20008000f00 */
[----:B------:R0:W-:Y:S01]  /*6200*/  UTMALDG.5D.IM2COL [UR48], [UR56], UR39 ;  /* 0x00000030380073b4 */ /* 0x0001e20008060027 */
[----:B------:R-:W-:-:S02]  /*6210*/  UIMAD UR6, UR31, UR6, UR55 ;  /* 0x000000061f0672a4 */ /* 0x000fc4000f8e0237 */
[----:B------:R-:W-:Y:S02]  /*6220*/  UIMAD UR5, UR5, UR34, UR7 ;  /* 0x00000022050572a4 */ /* 0x000fe4000f8e0207 */
[----:B------:R-:W-:Y:S02]  /*6230*/  UIADD3 UR21, -UR22, URZ, URZ ;  /* 0x0000003f16157290 */ /* 0x000fe4000fffe13f */
[----:B------:R-:W-:Y:S02]  /*6240*/  UIADD3 UR4, -UR38, URZ, URZ ;  /* 0x0000003f26047290 */ /* 0x000fe4000fffe13f */
[----:B------:R-:W-:Y:S02]  /*6250*/  UIADD3 UR29, -UR30, URZ, URZ ;  /* 0x0000003f1e1d7290 */ /* 0x000fe4000fffe13f */
[----:B------:R-:W-:Y:S02]  /*6260*/  UIMAD UR21, UR31, UR21, UR45 ;  /* 0x000000151f1572a4 */ /* 0x000fe4000f8e022d */
[----:B------:R-:W-:-:S02]  /*6270*/  UIMAD UR4, UR31, UR4, UR47 ;  /* 0x000000041f0472a4 */ /* 0x000fc4000f8e022f */
[----:B------:R-:W-:Y:S02]  /*6280*/  UIMAD UR29, UR31, UR29, UR12 ;  /* 0x0000001d1f1d72a4 */ /* 0x000fe4000f8e020c */
[----:B------:R-:W-:Y:S01]  /*6290*/  UIMAD UR45, UR8, UR34, UR7 ;  /* 0x00000022082d72a4 */ /* 0x000fe2000f8e0207 */
[----:B------:R-:W-:Y:S01]  /*62a0*/  R2UR UR8, R22 ;  /* 0x00000000160872ca */ /* 0x000fe200000e0000 */
[----:B------:R-:W-:Y:S02]  /*62b0*/  UIMAD UR21, UR21, UR34, UR7 ;  /* 0x00000022151572a4 */ /* 0x000fe4000f8e0207 */
[----:B------:R-:W-:Y:S01]  /*62c0*/  UIMAD UR29, UR29, UR34, UR7 ;  /* 0x000000221d1d72a4 */ /* 0x000fe2000f8e0207 */
[----:B------:R-:W-:Y:S01]  /*62d0*/  UMOV UR41, UR9 ;  /* 0x0000000900297c82 */ /* 0x000fe20008000000 */
[----:B------:R-:W-:Y:S01]  /*62e0*/  UMOV UR42, UR23 ;  /* 0x00000017002a7c82 */ /* 0x000fe20008000000 */
[----:B------:R-:W-:Y:S01]  /*62f0*/  UMOV UR17, UR9 ;  /* 0x0000000900117c82 */ /* 0x000fe20008000000 */
[----:B0-----:R-:W-:Y:S01]  /*6300*/  R2UR UR48, R39 ;  /* 0x00000000273072ca */ /* 0x001fe200000e0000 */
[----:B------:R-:W-:Y:S01]  /*6310*/  UIMAD UR53, UR6, UR34, UR7 ;  /* 0x00000022063572a4 */ /* 0x000fe2000f8e0207 */
[----:B------:R-:W-:Y:S01]  /*6320*/  R2UR UR54, R8 ;  /* 0x00000000083672ca */ /* 0x000fe200000e0000 */
[----:B------:R-:W-:Y:S01]  /*6330*/  UMOV UR18, UR23 ;  /* 0x0000001700127c82 */ /* 0x000fe20008000000 */
[----:B------:R-:W-:Y:S01]  /*6340*/  R2UR UR52, R19 ;  /* 0x00000000133472ca */ /* 0x000fe200000e0000 */
[----:B------:R-:W-:Y:S01]  /*6350*/  UMOV UR33, UR9 ;  /* 0x0000000900217c82 */ /* 0x000fe20008000000 */
[----:B------:R-:W-:Y:S01]  /*6360*/  R2UR UR51, R36 ;  /* 0x00000000243372ca */ /* 0x000fe200000e0000 */
[----:B------:R-:W-:Y:S01]  /*6370*/  UMOV UR25, UR9 ;  /* 0x0000000900197c82 */ /* 0x000fe20008000000 */
[----:B------:R-:W-:Y:S01]  /*6380*/  R2UR UR50, R37 ;  /* 0x00000000253272ca */ /* 0x000fe200000e0000 */
[----:B------:R-:W-:Y:S01]  /*6390*/  ULDC.64 UR60, c[0x0][0x198] ;  /* 0x00006600003c7ab9 */ /* 0x000fe20000000a00 */
[----:B------:R-:W-:-:S02]  /*63a0*/  R2UR UR49, R38 ;  /* 0x00000000263172ca */ /* 0x000fc400000e0000 */
[----:B------:R-:W-:Y:S01]  /*63b0*/  MOV R19, UR53 ;  /* 0x0000003500137c02 */ /* 0x000fe20008000f00 */
[----:B------:R-:W-:Y:S01]  /*63c0*/  UMOV UR53, UR5 ;  /* 0x0000000500357c82 */ /* 0x000fe20008000000 */
[----:B------:R-:W-:Y:S02]  /*63d0*/  MOV R40, UR48 ;  /* 0x0000003000287c02 */ /* 0x000fe40008000f00 */
[----:B------:R-:W-:Y:S02]  /*63e0*/  R2UR UR48, R41 ;  /* 0x00000000293072ca */ /* 0x000fe400000e0000 */
[----:B------:R-:W-:Y:S01]  /*63f0*/  MOV R8, UR54 ;  /* 0x0000003600087c02 */ /* 0x000fe20008000f00 */
[----:B------:R-:W-:Y:S01]  /*6400*/  UMOV UR54, UR37 ;  /* 0x0000002500367c82 */ /* 0x000fe20008000000 */
        /* <DEDUP_REMOVED lines=8> */
[----:B------:R-:W-:Y:S01]  /*6490*/  UIMAD UR37, UR4, UR34, UR7 ;  /* 0x00000022042572a4 */ /* 0x000fe2000f8e0207 */
[----:B------:R0:W-:Y:S01]  /*64a0*/  UTMALDG.5D.IM2COL [UR48], [UR56], UR39 ;  /* 0x00000030380073b4 */ /* 0x0001e20008060027 */
[----:B------:R-:W-:Y:S01]  /*64b0*/  R2UR UR6, R18 ;  /* 0x00000000120672ca */ /* 0x000fe200000e0000 */
[----:B------:R-:W-:Y:S01]  /*64c0*/  UMOV UR34, UR23 ;  /* 0x0000001700227c82 */ /* 0x000fe20008000000 */
[----:B------:R-:W-:Y:S01]  /*64d0*/  UMOV UR26, UR23 ;  /* 0x00000017001a7c82 */ /* 0x000fe20008000000 */
[----:B------:R-:W-:Y:S01]  /*64e0*/  UIADD3 UR4, UP0, UR60, 0x270, URZ ;  /* 0x000002703c047890 */ /* 0x000fe2000ff1e03f */
[----:B------:R-:W-:Y:S01]  /*64f0*/  R2UR UR11, R21 ;  /* 0x00000000150b72ca */ /* 0x000fe200000e0000 */
[----:B------:R-:W-:-:S02]  /*6500*/  UMOV UR7, 0x30000 ;  /* 0x0003000000077882 */ /* 0x000fc40000000000 */
[----:B------:R-:W-:Y:S01]  /*6510*/  UIADD3.X UR5, URZ, UR61, URZ, UP0, !UPT ;  /* 0x0000003d3f057290 */ /* 0x000fe200087fe43f */
[----:B0-----:R-:W-:Y:S02]  /*6520*/  R2UR UR54, R8 ;  /* 0x00000000083672ca */ /* 0x001fe400000e0000 */
[----:B------:R-:W-:Y:S02]  /*6530*/  R2UR UR53, R19 ;  /* 0x00000000133572ca */ /* 0x000fe400000e0000 */
[----:B------:R-:W-:Y:S01]  /*6540*/  R2UR UR52, R36 ;  /* 0x00000000243472ca */ /* 0x000fe200000e0000 */
[----:B------:R-:W-:Y:S01]  /*6550*/  IMAD.U32 R36, RZ, RZ, UR8 ;  /* 0x00000008ff247e24 */ /* 0x000fe2000f8e00ff */
[----:B------:R-:W-:Y:S01]  /*6560*/  R2UR UR51, R37 ;  /* 0x00000000253372ca */ /* 0x000fe200000e0000 */
[----:B------:R-:W-:Y:S01]  /*6570*/  UIADD3 UR8, UR6, 0x1d000, URZ ;  /* 0x0001d00006087890 */ /* 0x000fe2000fffe03f */
[----:B------:R-:W-:Y:S02]  /*6580*/  R2UR UR50, R38 ;  /* 0x00000000263272ca */ /* 0x000fe400000e0000 */
[----:B------:R-:W-:-:S02]  /*6590*/  R2UR UR49, R39 ;  /* 0x00000000273172ca */ /* 0x000fc400000e0000 */
[----:B------:R-:W-:-:S13]  /*65a0*/  R2UR UR48, R40 ;  /* 0x00000000283072ca */ /* 0x000fda00000e0000 */
[----:B------:R0:W-:Y:S01]  /*65b0*/  UTMALDG.5D.IM2COL [UR48], [UR56], UR39 ;  /* 0x00000030380073b4 */ /* 0x0001e20008060027 */
[----:B------:R1:W-:Y:S01]  /*65c0*/  UTMALDG.5D.IM2COL [UR40], [UR56], UR39 ;  /* 0x00000028380073b4 */ /* 0x0003e20008060027 */
[----:B------:R2:W-:Y:S01]  /*65d0*/  UTMALDG.5D.IM2COL [UR16], [UR56], UR39 ;  /* 0x00000010380073b4 */ /* 0x0005e20008060027 */
[----:B------:R3:W-:Y:S01]  /*65e0*/  UTMALDG.5D.IM2COL [UR32], [UR56], UR39 ;  /* 0x00000020380073b4 */ /* 0x0007e20008060027 */
[----:B0-----:R-:W-:Y:S01]  /*65f0*/  R2UR UR51, R24 ;  /* 0x00000000183372ca */ /* 0x001fe200000e0000 */
[----:B------:R-:W-:Y:S01]  /*6600*/  UMOV UR50, UR10 ;  /* 0x0000000a00327c82 */ /* 0x000fe20008000000 */
[----:B------:R-:W-:Y:S01]  /*6610*/  UIADD3 UR48, UR6, 0x1e800, URZ ;  /* 0x0001e80006307890 */ /* 0x000fe2000fffe03f */
[----:B------:R-:W-:Y:S01]  /*6620*/  MOV R40, UR50 ;  /* 0x0000003200287c02 */ /* 0x000fe20008000f00 */
[----:B------:R-:W-:Y:S01]  /*6630*/  UMOV UR49, UR9 ;  /* 0x0000000900317c82 */ /* 0x000fe20008000000 */
[----:B------:R-:W-:Y:S01]  /*6640*/  R2UR UR50, R44 ;  /* 0x000000002c3272ca */ /* 0x000fe200000e0000 */
[----:B------:R0:W-:Y:S01]  /*6650*/  UTMALDG.5D.IM2COL [UR24], [UR56], UR39 ;  /* 0x00000018380073b4 */ /* 0x0001e20008060027 */
[----:B------:R-:W-:Y:S01]  /*6660*/  MOV R41, UR49 ;  /* 0x0000003100297c02 */ /* 0x000fe20008000f00 */
[----:B-1----:R-:W-:Y:S01]  /*6670*/  UIADD3 UR40, UR6, 0x1f000, URZ ;  /* 0x0001f00006287890 */ /* 0x002fe2000fffe03f */
[----:B------:R-:W-:Y:S01]  /*6680*/  MOV R42, UR48 ;  /* 0x00000030002a7c02 */ /* 0x000fe20008000f00 */
[----:B------:R-:W-:Y:S01]  /*6690*/  UIADD3 UR48, UR6, 0x1e000, URZ ;  /* 0x0001e00006307890 */ /* 0x000fe2000fffe03f */
[----:B------:R-:W-:Y:S01]  /*66a0*/  R2UR UR43, R25 ;  /* 0x00000000192b72ca */ /* 0x000fe200000e0000 */
[----:B------:R-:W-:Y:S01]  /*66b0*/  UMOV UR42, UR10 ;  /* 0x0000000a002a7c82 */ /* 0x000fe20008000000 */
[----:B------:R-:W-:-:S02]  /*66c0*/  MOV R39, UR51 ;  /* 0x0000003300277c02 */ /* 0x000fc40008000f00 */
[----:B--2---:R-:W-:Y:S01]  /*66d0*/  R2UR UR20, R15 ;  /* 0x000000000f1472ca */ /* 0x004fe200000e0000 */
[----:B------:R-:W-:Y:S01]  /*66e0*/  UIADD3 UR16, UR6, 0x1c000, URZ ;  /* 0x0001c00006107890 */ /* 0x000fe2000fffe03f */
[----:B------:R-:W-:Y:S01]  /*66f0*/  R2UR UR21, R14 ;  /* 0x000000000e1572ca */ /* 0x000fe200000e0000 */
[----:B------:R-:W-:Y:S01]  /*6700*/  UMOV UR18, UR10 ;  /* 0x0000000a00127c82 */ /* 0x000fe20008000000 */
[----:B------:R-:W-:Y:S01]  /*6710*/  R2UR UR22, R12 ;  /* 0x000000000c1672ca */ /* 0x000fe200000e0000 */
[----:B------:R-:W-:Y:S01]  /*6720*/  IMAD.MOV.U32 R12, RZ, RZ, R7 ;  /* 0x000000ffff0c7224 */ /* 0x000fe200078e0007 */
[----:B------:R-:W-:Y:S02]  /*6730*/  R2UR UR19, R10 ;  /* 0x000000000a1372ca */ /* 0x000fe400000e0000 */
[----:B---3--:R-:W-:Y:S01]  /*6740*/  R2UR UR35, R26 ;  /* 0x000000001a2372ca */ /* 0x008fe200000e0000 */
[----:B------:R-:W-:Y:S01]  /*6750*/  UIADD3 UR32, UR6, 0x1f800, URZ ;  /* 0x0001f80006207890 */ /* 0x000fe2000fffe03f */
[----:B------:R-:W-:Y:S01]  /*6760*/  SEL R14, R6, RZ, P4 ;  /* 0x000000ff060e7207 */ /* 0x000fe20002000000 */
[----:B------:R-:W-:-:S02]  /*6770*/  UMOV UR34, UR10 ;  /* 0x0000000a00227c82 */ /* 0x000fc40008000000 */
[----:B------:R-:W-:Y:S01]  /*6780*/  UMOV UR12, UR20 ;  /* 0x00000014000c7c82 */ /* 0x000fe20008000000 */
[----:B------:R-:W-:Y:S01]  /*6790*/  UMOV UR52, UR20 ;  /* 0x0000001400347c82 */ /* 0x000fe20008000000 */
[----:B------:R-:W-:Y:S01]  /*67a0*/  UMOV UR13, UR21 ;  /* 0x00000015000d7c82 */ /* 0x000fe20008000000 */
[----:B0-----:R-:W-:Y:S01]  /*67b0*/  R2UR UR27, R20 ;  /* 0x00000000141b72ca */ /* 0x001fe200000e0000 */
[----:B------:R-:W-:Y:S01]  /*67c0*/  UIADD3 UR24, UR6, 0x1c800, URZ ;  /* 0x0001c80006187890 */ /* 0x000fe2000fffe03f */
[----:B------:R-:W-:Y:S01]  /*67d0*/  MOV R38, UR52 ;  /* 0x0000003400267c02 */ /* 0x000fe20008000f00 */
[----:B------:R-:W-:Y:S01]  /*67e0*/  UMOV UR56, 0x0 ;  /* 0x0000000000387882 */ /* 0x000fe20000000000 */
[----:B------:R-:W-:Y:S01]  /*67f0*/  UMOV UR57, 0x10000000 ;  /* 0x1000000000397882 */ /* 0x000fe20000000000 */
[----:B------:R-:W-:Y:S01]  /*6800*/  UMOV UR28, UR20 ;  /* 0x00000014001c7c82 */ /* 0x000fe20008000000 */
[----:B------:R-:W-:Y:S01]  /*6810*/  UMOV UR29, UR21 ;  /* 0x00000015001d7c82 */ /* 0x000fe20008000000 */
[----:B------:R-:W-:Y:S01]  /*6820*/  UMOV UR30, UR22 ;  /* 0x00000016001e7c82 */ /* 0x000fe20008000000 */
[----:B------:R-:W-:Y:S01]  /*6830*/  UMOV UR26, UR10 ;  /* 0x0000000a001a7c82 */ /* 0x000fe20008000000 */
[----:B------:R-:W-:Y:S01]  /*6840*/  UMOV UR14, UR22 ;  /* 0x00000016000e7c82 */ /* 0x000fe20008000000 */
[----:B------:R0:W-:Y:S01]  /*6850*/  UTMALDG.5D.MULTICAST [UR16], [UR4], UR7, desc[UR56] ;  /* 0x00003810040073b4 */ /* 0x0001e20008021807 */
[----:B------:R-:W-:Y:S01]  /*6860*/  UMOV UR53, UR21 ;  /* 0x0000001500357c82 */ /* 0x000fe20008000000 */
[----:B------:R-:W-:Y:S01]  /*6870*/  UMOV UR54, UR22 ;  /* 0x0000001600367c82 */ /* 0x000fe20008000000 */
[----:B------:R-:W-:Y:S01]  /*6880*/  MOV R19, UR27 ;  /* 0x0000001b00137c02 */ /* 0x000fe20008000f00 */
[----:B------:R-:W-:Y:S01]  /*6890*/  UMOV UR44, UR20 ;  /* 0x00000014002c7c82 */ /* 0x000fe20008000000 */
[----:B------:R-:W-:Y:S01]  /*68a0*/  MOV R37, UR53 ;  /* 0x0000003500257c02 */ /* 0x000fe20008000f00 */
[----:B------:R-:W-:Y:S01]  /*68b0*/  UMOV UR45, UR21 ;  /* 0x00000015002d7c82 */ /* 0x000fe20008000000 */
[----:B------:R-:W-:Y:S01]  /*68c0*/  MOV R8, UR30 ;  /* 0x0000001e00087c02 */ /* 0x000fe20008000f00 */
[----:B------:R1:W-:Y:S01]  /*68d0*/  UTMALDG.5D.MULTICAST [UR24], [UR4], UR7, desc[UR56] ;  /* 0x00003818040073b4 */ /* 0x0003e20008021807 */
[----:B------:R-:W-:Y:S01]  /*68e0*/  MOV R15, UR29 ;  /* 0x0000001d000f7c02 */ /* 0x000fe20008000f00 */
[----:B------:R-:W-:Y:S01]  /*68f0*/  UMOV UR46, UR22 ;  /* 0x00000016002e7c82 */ /* 0x000fe20008000000 */
[----:B------:R-:W-:Y:S01]  /*6900*/  MOV R18, UR28 ;  /* 0x0000001c00127c02 */ /* 0x000fe20008000f00 */
[----:B------:R-:W-:Y:S01]  /*6910*/  UMOV UR36, UR20 ;  /* 0x0000001400247c82 */ /* 0x000fe20008000000 */
[----:B------:R-:W-:Y:S01]  /*6920*/  UMOV UR37, UR21 ;  /* 0x0000001500257c82 */ /* 0x000fe20008000000 */
[----:B------:R-:W-:Y:S01]  /*6930*/  UMOV UR38, UR22 ;  /* 0x0000001600267c82 */ /* 0x000fe20008000000 */
[----:B------:R2:W-:Y:S01]  /*6940*/  UTMALDG.5D.MULTICAST [UR8], [UR4], UR7, desc[UR56] ;  /* 0x00003808040073b4 */ /* 0x0005e20008021807 */
[----:B0-----:R-:W-:Y:S01]  /*6950*/  UIADD3 UR16, UR6, 0x1c400, URZ ;  /* 0x0001c40006107890 */ /* 0x001fe2000fffe03f */
[----:B------:R-:W-:Y:S01]  /*6960*/  UMOV UR18, UR23 ;  /* 0x0000001700127c82 */ /* 0x000fe20008000000 */
[----:B-1----:R-:W-:Y:S01]  /*6970*/  R2UR UR27, R36 ;  /* 0x00000000241b72ca */ /* 0x002fe200000e0000 */
[----:B------:R-:W-:Y:S01]  /*6980*/  UIADD3 UR24, UR6, 0x1d800, URZ ;  /* 0x0001d80006187890 */ /* 0x000fe2000fffe03f */
[----:B------:R-:W-:-:S02]  /*6990*/  MOV R36, UR54 ;  /* 0x0000003600247c02 */ /* 0x000fc40008000f00 */
[----:B--2---:R-:W-:Y:S01]  /*69a0*/  R2UR UR8, R23 ;  /* 0x00000000170872ca */ /* 0x004fe200000e0000 */
[----:B------:R-:W-:-:S08]  /*69b0*/  UMOV UR10, UR23 ;  /* 0x00000017000a7c82 */ /* 0x000fd00008000000 */
[----:B------:R0:W-:Y:S01]  /*69c0*/  UTMALDG.5D.MULTICAST [UR24], [UR4], UR7, desc[UR56] ;  /* 0x00003818040073b4 */ /* 0x0001e20008021807 */
[----:B------:R-:W-:-:S03]  /*69d0*/  UMOV UR31, UR27 ;  /* 0x0000001b001f7c82 */ /* 0x000fc60008000000 */
[----:B------:R-:W-:Y:S01]  /*69e0*/  IMAD.U32 R43, RZ, RZ, UR8 ;  /* 0x00000008ff2b7e24 */ /* 0x000fe2000f8e00ff */
[----:B------:R-:W-:-:S04]  /*69f0*/  UIADD3 UR8, UR6, 0x1d400, URZ ;  /* 0x0001d40006087890 */ /* 0x000fc8000fffe03f */
[----:B------:R-:W-:-:S13]  /*6a00*/  R2UR UR51, R43 ;  /* 0x000000002b3372ca */ /* 0x000fda00000e0000 */
[----:B------:R1:W-:Y:S01]  /*6a10*/  UTMALDG.5D.MULTICAST [UR48], [UR4], UR7, desc[UR56] ;  /* 0x00003830040073b4 */ /* 0x0003e20008021807 */
[----:B------:R-:W-:Y:S01]  /*6a20*/  UMOV UR15, UR51 ;  /* 0x00000033000f7c82 */ /* 0x000fe20008000000 */
[----:B0-----:R-:W-:Y:S01]  /*6a30*/  R2UR UR30, R8 ;  /* 0x00000000081e72ca */ /* 0x001fe200000e0000 */
[----:B------:R-:W-:Y:S01]  /*6a40*/  UIADD3 UR24, UR6, 0x1cc00, URZ ;  /* 0x0001cc0006187890 */ /* 0x000fe2000fffe03f */
[----:B------:R-:W-:Y:S01]  /*6a50*/  R2UR UR29, R15 ;  /* 0x000000000f1d72ca */ /* 0x000fe200000e0000 */
[----:B------:R-:W-:Y:S01]  /*6a60*/  UMOV UR26, UR23 ;  /* 0x00000017001a7c82 */ /* 0x000fe20008000000 */
[----:B------:R-:W-:Y:S02]  /*6a70*/  R2UR UR28, R18 ;  /* 0x00000000121c72ca */ /* 0x000fe400000e0000 */
[----:B------:R-:W-:Y:S02]  /*6a80*/  R2UR UR27, R19 ;  /* 0x00000000131b72ca */ /* 0x000fe400000e0000 */
[----:B------:R-:W-:-:S02]  /*6a90*/  SEL R8, RZ, 0x1, P5 ;  /* 0x00000001ff087807 */ /* 0x000fc40002800000 */
[----:B------:R-:W-:Y:S02]  /*6aa0*/  SEL R15, R9, RZ, P3 ;  /* 0x000000ff090f7207 */ /* 0x000fe40001800000 */
[----:B------:R-:W-:Y:S02]  /*6ab0*/  LOP3.LUT R11, R11, R8, RZ, 0x3c, !PT ;  /* 0x000000080b0b7212 */ /* 0x000fe400078e3cff */
[----:B-1----:R-:W-:Y:S02]  /*6ac0*/  R2UR UR54, R36 ;  /* 0x00000000243672ca */ /* 0x002fe400000e0000 */
[----:B------:R-:W-:Y:S02]  /*6ad0*/  R2UR UR53, R37 ;  /* 0x00000000253572ca */ /* 0x000fe400000e0000 */
[----:B------:R-:W-:Y:S02]  /*6ae0*/  R2UR UR52, R38 ;  /* 0x00000000263472ca */ /* 0x000fe400000e0000 */
[----:B------:R-:W-:-:S02]  /*6af0*/  R2UR UR51, R39 ;  /* 0x00000000273372ca */ /* 0x000fc400000e0000 */
[----:B------:R-:W-:Y:S02]  /*6b00*/  R2UR UR50, R40 ;  /* 0x00000000283272ca */ /* 0x000fe400000e0000 */
[----:B------:R-:W-:Y:S02]  /*6b10*/  R2UR UR49, R41 ;  /* 0x00000000293172ca */ /* 0x000fe400000e0000 */
[----:B------:R-:W-:-:S13]  /*6b20*/  R2UR UR48, R42 ;  /* 0x000000002a3072ca */ /* 0x000fda00000e0000 */
[----:B------:R-:W-:Y:S01]  /*6b30*/  UTMALDG.5D.MULTICAST [UR48], [UR4], UR7, desc[UR56] ;  /* 0x00003830040073b4 */ /* 0x000fe20008021807 */
[----:B------:R-:W-:Y:S01]  /*6b40*/  UTMALDG.5D.MULTICAST [UR40], [UR4], UR7, desc[UR56] ;  /* 0x00003828040073b4 */ /* 0x000fe20008021807 */
[----:B------:R-:W-:Y:S01]  /*6b50*/  UTMALDG.5D.MULTICAST [UR32], [UR4], UR7, desc[UR56] ;  /* 0x00003820040073b4 */ /* 0x000fe20008021807 */
[----:B------:R0:W-:Y:S01]  /*6b60*/  UTMALDG.5D.MULTICAST [UR16], [UR4], UR7, desc[UR56] ;  /* 0x00003810040073b4 */ /* 0x0001e20008021807 */
[----:B------:R1:W-:Y:S01]  /*6b70*/  UTMALDG.5D.MULTICAST [UR24], [UR4], UR7, desc[UR56] ;  /* 0x00003818040073b4 */ /* 0x0003e20008021807 */
[----:B------:R2:W-:Y:S01]  /*6b80*/  UTMALDG.5D.MULTICAST [UR8], [UR4], UR7, desc[UR56] ;  /* 0x00003808040073b4 */ /* 0x0005e20008021807 */
[----:B0-----:R-:W-:Y:S01]  /*6b90*/  UIADD3 UR16, UR6, 0x1dc00, URZ ;  /* 0x0001dc0006107890 */ /* 0x001fe2000fffe03f */
[----:B------:R-:W-:Y:S01]  /*6ba0*/  UMOV UR19, UR31 ;  /* 0x0000001f00137c82 */ /* 0x000fe20008000000 */
[----:B-1----:R-:W-:-:S07]  /*6bb0*/  UIADD3 UR24, UR6, 0x1ec00, URZ ;  /* 0x0001ec0006187890 */ /* 0x002fce000fffe03f */
[----:B------:R0:W-:Y:S01]  /*6bc0*/  UTMALDG.5D.MULTICAST [UR16], [UR4], UR7, desc[UR56] ;  /* 0x00003810040073b4 */ /* 0x0001e20008021807 */
[----:B------:R-:W-:Y:S01]  /*6bd0*/  UMOV UR27, UR51 ;  /* 0x00000033001b7c82 */ /* 0x000fe20008000000 */
[----:B------:R-:W-:Y:S01]  /*6be0*/  UMOV UR28, UR20 ;  /* 0x00000014001c7c82 */ /* 0x000fe20008000000 */
[----:B------:R-:W-:Y:S01]  /*6bf0*/  UMOV UR29, UR21 ;  /* 0x00000015001d7c82 */ /* 0x000fe20008000000 */
[----:B------:R-:W-:Y:S01]  /*6c00*/  UMOV UR30, UR22 ;  /* 0x00000016001e7c82 */ /* 0x000fe20008000000 */
[----:B--2---:R-:W-:Y:S01]  /*6c10*/  UIADD3 UR8, UR6, 0x1e400, URZ ;  /* 0x0001e40006087890 */ /* 0x004fe2000fffe03f */
[----:B------:R-:W-:-:S08]  /*6c20*/  UMOV UR11, UR15 ;  /* 0x0000000f000b7c82 */ /* 0x000fd00008000000 */
[----:B------:R1:W-:Y:S01]  /*6c30*/  UTMALDG.5D.MULTICAST [UR8], [UR4], UR7, desc[UR56] ;  /* 0x00003808040073b4 */ /* 0x0003e20008021807 */
[----:B------:R2:W-:Y:S01]  /*6c40*/  UTMALDG.5D.MULTICAST [UR24], [UR4], UR7, desc[UR56] ;  /* 0x00003818040073b4 */ /* 0x0005e20008021807 */
[----:B0-----:R-:W-:Y:S01]  /*6c50*/  UIADD3 UR16, UR6, 0x1f400, URZ ;  /* 0x0001f40006107890 */ /* 0x001fe2000fffe03f */
[----:B------:R-:W-:-:S08]  /*6c60*/  UMOV UR19, UR43 ;  /* 0x0000002b00137c82 */ /* 0x000fd00008000000 */
[----:B------:R2:W-:Y:S01]  /*6c70*/  UTMALDG.5D.MULTICAST [UR16], [UR4], UR7, desc[UR56] ;  /* 0x00003810040073b4 */ /* 0x0005e20008021807 */
[----:B-1----:R-:W-:Y:S01]  /*6c80*/  UIADD3 UR8, UR6, 0x1fc00, URZ ;  /* 0x0001fc0006087890 */ /* 0x002fe2000fffe03f */
[----:B------:R-:W-:-:S08]  /*6c90*/  UMOV UR11, UR35 ;  /* 0x00000023000b7c82 */ /* 0x000fd00008000000 */
[----:B------:R2:W-:Y:S02]  /*6ca0*/  UTMALDG.5D.MULTICAST [UR8], [UR4], UR7, desc[UR56] ;  /* 0x00003808040073b4 */ /* 0x0005e40008021807 */
[----:B--2---:R-:W-:Y:S05]  /*6cb0*/  @P6 BRA `(.L_x_93) ;  /* 0xffffffd400386947 */ /* 0x004fea000383ffff */
.L_x_89:
[----:B------:R-:W-:Y:S05]  /*6cc0*/  BSYNC B0 ;  /* 0x0000000000007941 */ /* 0x000fea0003800000 */
.L_x_88:
[----:B------:R-:W-:Y:S01]  /*6cd0*/  ISETP.GE.U32.AND P0, PT, R3, 0x7, PT ;  /* 0x000000070300780c */ /* 0x000fe20003f06070 */
[----:B---3--:R-:W-:-:S12]  /*6ce0*/  IMAD.MOV.U32 R2, RZ, RZ, 0x1 ;  /* 0x00000001ff027424 */ /* 0x008fd800078e00ff */
[----:B------:R-:W-:Y:S05]  /*6cf0*/  @!P0 BRA `(.L_x_94) ;  /* 0x00000000001c8947 */ /* 0x000fea0003800000 */
[----:B------:R-:W-:-:S04]  /*6d00*/  IMAD.WIDE.U32 R6, R3, 0x24924925, RZ ;  /* 0x2492492503067825 */ /* 0x000fc800078e00ff */
[----:B------:R-:W-:-:S05]  /*6d10*/  IMAD.IADD R5, R3, 0x1, -R7 ;  /* 0x0000000103057824 */ /* 0x000fca00078e0a07 */
[----:B------:R-:W-:-:S04]  /*6d20*/  LEA.HI R5, R5, R7, RZ, 0x1f ;  /* 0x0000000705057211 */ /* 0x000fc800078ff8ff */
[----:B------:R-:W-:-:S04]  /*6d30*/  SHF.R.U32.HI R5, RZ, 0x2, R5 ;  /* 0x00000002ff057819 */ /* 0x000fc80000011605 */
[----:B------:R-:W-:-:S04]  /*6d40*/  LOP3.LUT R5, R5, 0x1, RZ, 0xc0, !PT ;  /* 0x0000000105057812 */ /* 0x000fc800078ec0ff */
[----:B------:R-:W-:-:S04]  /*6d50*/  ISETP.NE.U32.AND P0, PT, R5, 0x1, PT ;  /* 0x000000010500780c */ /* 0x000fc80003f05070 */
[----:B------:R-:W-:-:S09]  /*6d60*/  SEL R2, RZ, 0x1, !P0 ;  /* 0x00000001ff027807 */ /* 0x000fd20004000000 */
.L_x_94:
[----:B------:R-:W-:Y:S05]  /*6d70*/  WARPSYNC.ALL ;  /* 0x0000000000007948 */ /* 0x000fea0003800000 */
[----:B------:R-:W-:-:S13]  /*6d80*/  ELECT P0, URZ, PT ;  /* 0x00000000003f782f */ /* 0x000fda0003800000 */
[----:B------:R-:W-:Y:S05]  /*6d90*/  @!P0 EXIT ;  /* 0x000000000000894d */ /* 0x000fea0003800000 */
[----:B------:R-:W-:-:S04]  /*6da0*/  LOP3.LUT R4, R4, 0x2, RZ, 0xfc, !PT ;  /* 0x0000000204047812 */ /* 0x000fc800078efcff */
[----:B------:R-:W-:-:S13]  /*6db0*/  ISETP.NE.AND P0, PT, R4, 0x3, PT ;  /* 0x000000030400780c */ /* 0x000fda0003f05270 */
[----:B------:R-:W-:Y:S05]  /*6dc0*/  @!P0 BRA `(.L_x_95) ;  /* 0x0000000000048947 */ /* 0x000fea0003800000 */
[----:B------:R-:W-:Y:S01]  /*6dd0*/  BPT.TRAP 0x1 ;  /* 0x000000040000795c */ /* 0x000fe20000300000 */
.L_x_95:
[----:B------:R-:W-:-:S04]  /*6de0*/  IMAD.WIDE.U32 R4, R3, 0x24924925, RZ ;  /* 0x2492492503047825 */ /* 0x000fc800078e00ff */
[----:B------:R-:W-:-:S05]  /*6df0*/  IMAD.IADD R4, R3, 0x1, -R5 ;  /* 0x0000000103047824 */ /* 0x000fca00078e0a05 */
[----:B------:R-:W-:Y:S02]  /*6e00*/  LEA.HI R4, R4, R5, RZ, 0x1f ;  /* 0x0000000504047211 */ /* 0x000fe400078ff8ff */
[----:B------:R-:W-:Y:S02]  /*6e10*/  MOV R5, 0x400 ;  /* 0x0000040000057802 */ /* 0x000fe40000000f00 */
[----:B------:R-:W-:Y:S02]  /*6e20*/  SHF.R.U32.HI R4, RZ, 0x2, R4 ;  /* 0x00000002ff047819 */ /* 0x000fe40000011604 */
[----:B------:R-:W-:Y:S02]  /*6e30*/  LEA R0, R0, R5, 0x18 ;  /* 0x0000000500007211 */ /* 0x000fe400078ec0ff */
[----:B------:R-:W-:Y:S01]  /*6e40*/  SHF.L.U32 R5, R2, 0x1f, RZ ;  /* 0x0000001f02057819 */ /* 0x000fe200000006ff */
[----:B------:R-:W-:Y:S02]  /*6e50*/  IMAD R3, R4, -0x7, R3 ;  /* 0xfffffff904037824 */ /* 0x000fe400078e0203 */
[----:B------:R-:W-:-:S04]  /*6e60*/  VIADD R0, R0, 0x38038 ;  /* 0x0003803800007836 */ /* 0x000fc80000000000 */
[----:B------:R-:W-:-:S07]  /*6e70*/  IMAD R4, R3, 0x8, R0 ;  /* 0x0000000803047824 */ /* 0x000fce00078e0200 */
.L_x_96:
[----:B0-----:R0:W1:Y:S02]  /*6e80*/  SYNCS.PHASECHK.TRANS64.TRYWAIT P0, [R4+URZ], R5 ;  /* 0x00000005040075a7 */ /* 0x001064000800017f */
[----:B-1----:R-:W-:Y:S05]  /*6e90*/  @!P0 NANOSLEEP.SYNCS 0x989680 ;  /* 0x009896800000895d */ /* 0x002fea0003900000 */
[----:B------:R-:W1:Y:S02]  /*6ea0*/  @!P0 SYNCS.PHASECHK.TRANS64 P0, [R4+URZ], R5 ;  /* 0x00000005040085a7 */ /* 0x000e64000800007f */
[----:B-1----:R-:W-:Y:S05]  /*6eb0*/  @!P0 BRA `(.L_x_96) ;  /* 0xfffffffc00f08947 */ /* 0x002fea000383ffff */
[----:B------:R-:W-:-:S05]  /*6ec0*/  VIADD R3, R3, 0x1 ;  /* 0x0000000103037836 */ /* 0x000fca0000000000 */
[----:B------:R-:W-:-:S04]  /*6ed0*/  ISETP.NE.AND P0, PT, R3, 0x7, PT ;  /* 0x000000070300780c */ /* 0x000fc80003f05270 */
[----:B0-----:R-:W-:Y:S02]  /*6ee0*/  SEL R5, RZ, 0x1, P0 ;  /* 0x00000001ff057807 */ /* 0x001fe40000000000 */
[----:B------:R-:W-:Y:S02]  /*6ef0*/  SEL R3, R3, RZ, P0 ;  /* 0x000000ff03037207 */ /* 0x000fe40000000000 */
[----:B------:R-:W-:-:S03]  /*6f00*/  LOP3.LUT R7, R2, R5, RZ, 0x3c, !PT ;  /* 0x0000000502077212 */ /* 0x000fc600078e3cff */
[----:B------:R-:W-:Y:S01]  /*6f10*/  IMAD R2, R3, 0x8, R0 ;  /* 0x0000000803027824 */ /* 0x000fe200078e0200 */
[----:B------:R-:W-:-:S07]  /*6f20*/  SHF.L.U32 R5, R7, 0x1f, RZ ;  /* 0x0000001f07057819 */ /* 0x000fce00000006ff */
.L_x_97:
        /* <DEDUP_REMOVED lines=11> */
.L_x_98:
        /* <DEDUP_REMOVED lines=11> */
.L_x_99:
        /* <DEDUP_REMOVED lines=11> */
.L_x_100:
        /* <DEDUP_REMOVED lines=11> */
.L_x_101:
        /* <DEDUP_REMOVED lines=11> */
.L_x_102:
[----:B0-----:R0:W1:Y:S02]  /*72a0*/  SYNCS.PHASECHK.TRANS64.TRYWAIT P0, [R3+URZ], R0 ;  /* 0x00000000030075a7 */ /* 0x001064000800017f */
[----:B-1----:R-:W-:Y:S05]  /*72b0*/  @!P0 NANOSLEEP.SYNCS 0x989680 ;  /* 0x009896800000895d */ /* 0x002fea0003900000 */
[----:B------:R-:W1:Y:S02]  /*72c0*/  @!P0 SYNCS.PHASECHK.TRANS64 P0, [R3+URZ], R0 ;  /* 0x00000000030085a7 */ /* 0x000e64000800007f */
[----:B-1----:R-:W-:Y:S05]  /*72d0*/  @P0 EXIT ;  /* 0x000000000000094d */ /* 0x002fea0003800000 */
[----:B------:R-:W-:Y:S05]  /*72e0*/  BRA `(.L_x_102) ;  /* 0xfffffffc00ec7947 */ /* 0x000fea000383ffff */
.L_x_103:
[----:B------:R-:W-:-:S00]  /*72f0*/  BRA `(.L_x_103) ;  /* 0xfffffffc00fc7947 */ /* 0x000fc0000383ffff */
[----:B------:R-:W-:-:S00]  /*7300*/  NOP ;  /* 0x0000000000007918 */ /* 0x000fc00000000000 */
[----:B------:R-:W-:-:S00]  /*7310*/  NOP ;  /* 0x0000000000007918 */ /* 0x000fc00000000000 */
[----:B------:R-:W-:-:S00]  /*7320*/  NOP ;  /* 0x0000000000007918 */ /* 0x000fc00000000000 */
[----:B------:R-:W-:-:S00]  /*7330*/  NOP ;  /* 0x0000000000007918 */ /* 0x000fc00000000000 */
[----:B------:R-:W-:-:S00]  /*7340*/  NOP ;  /* 0x0000000000007918 */ /* 0x000fc00000000000 */
[----:B------:R-:W-:-:S00]  /*7350*/  NOP ;  /* 0x0000000000007918 */ /* 0x000fc00000000000 */
[----:B------:R-:W-:-:S00]  /*7360*/  NOP ;  /* 0x0000000000007918 */ /* 0x000fc00000000000 */
[----:B------:R-:W-:-:S00]  /*7370*/  NOP ;  /* 0x0000000000007918 */ /* 0x000fc00000000000 */
.L_x_104:


//--------------------- .nv.shared._ZN7cutlass13device_kernelINS_4conv6kernel13ConvUniversalINS1_16ConvProblemShapeILNS1_8OperatorE0ELi3EEENS1_10collective14CollectiveConvINS1_46MainloopSm90TmaGmmaWarpSpecializedImplicitGemmILS5_0ELi7ELi3EN4cute5tupleIJNSA_1CILi2EEENSC_ILi1EEESE_EEENS1_36KernelImplicitTmaWarpSpecializedSm90ELi1EEENSB_IJNSC_ILi64EEESI_NSB_IJSI_EEEEEENS_10tfloat32_tESL_NSA_8TiledMMAINSA_8MMA_AtomIJNSA_4SM904GMMA29MMA_64x64x8_F32TF32TF32_SS_TNILNSP_7ScaleInE1ELSR_1EEEEEENSA_6LayoutINSB_IJSE_SE_SE_EEENSB_IJNSC_ILi0EEESW_SW_EEEEENSB_IJNSA_10UnderscoreESZ_SZ_EEEEENS7_6detail26Sm90ImplicitGemmTileTraitsINSA_20SM90_TMA_LOAD_IM2COLENSA_14ComposedLayoutINSA_7SwizzleILi3ELi4ELi3EEENSA_18smem_ptr_flag_bitsILi32EEENSU_INSB_IJNSB_IJNSC_ILi8EEES1A_EEENSB_IJNSC_ILi32EEESD_EEENSB_IJSE_NSC_ILi7EEEEEEEEENSB_IJNSB_IJS1C_NSC_ILi512EEEEEENSB_IJSE_NSC_ILi256EEEEEENSB_IJSW_NSC_ILi4096EEEEEEEEEEEEEvEENS13_INSA_23SM90_TMA_LOAD_MULTICASTES1P_vEEEENS_8epilogue10collective6detail29Sm90TmaWarpSpecializedAdapterINS1V_15DefaultEpilogueISL_NSB_IJNSB_IJllllEEESE_SW_EEES20_NS1U_6thread17LinearCombinationISL_Li1EffLNS21_9ScaleType4KindE0ELNS_15FloatRoundStyleE2ESL_EENS_4gemm15EpilogueDefaultEEEEEvvEEEEvNT_6ParamsE --------------------------
	.section	.nv.shared._ZN7cutlass13device_kernelINS_4conv6kernel13ConvUniversalINS1_16ConvProblemShapeILNS1_8OperatorE0ELi3EEENS1_10collective14CollectiveConvINS1_46MainloopSm90TmaGmmaWarpSpecializedImplicitGemmILS5_0ELi7ELi3EN4cute5tupleIJNSA_1CILi2EEENSC_ILi1EEESE_EEENS1_36KernelImplicitTmaWarpSpecializedSm90ELi1EEENSB_IJNSC_ILi64EEESI_NSB_IJSI_EEEEEENS_10tfloat32_tESL_NSA_8TiledMMAINSA_8MMA_AtomIJNSA_4SM904GMMA29MMA_64x64x8_F32TF32TF32_SS_TNILNSP_7ScaleInE1ELSR_1EEEEEENSA_6LayoutINSB_IJSE_SE_SE_EEENSB_IJNSC_ILi0EEESW_SW_EEEEENSB_IJNSA_10UnderscoreESZ_SZ_EEEEENS7_6detail26Sm90ImplicitGemmTileTraitsINSA_20SM90_TMA_LOAD_IM2COLENSA_14ComposedLayoutINSA_7SwizzleILi3ELi4ELi3EEENSA_18smem_ptr_flag_bitsILi32EEENSU_INSB_IJNSB_IJNSC_ILi8EEES1A_EEENSB_IJNSC_ILi32EEESD_EEENSB_IJSE_NSC_ILi7EEEEEEEEENSB_IJNSB_IJS1C_NSC_ILi512EEEEEENSB_IJSE_NSC_ILi256EEEEEENSB_IJSW_NSC_ILi4096EEEEEEEEEEEEEvEENS13_INSA_23SM90_TMA_LOAD_MULTICASTES1P_vEEEENS_8epilogue10collective6detail29Sm90TmaWarpSpecializedAdapterINS1V_15DefaultEpilogueISL_NSB_IJNSB_IJllllEEESE_SW_EEES20_NS1U_6thread17LinearCombinationISL_Li1EffLNS21_9ScaleType4KindE0ELNS_15FloatRoundStyleE2ESL_EENS_4gemm15EpilogueDefaultEEEEEvvEEEEvNT_6ParamsE,"aw",@nobits
	.sectionflags	@""
	.align	16
	.zero		1024


//--------------------- .nv.shared.reserved.0     --------------------------
	.section	.nv.shared.reserved.0,"aw",@nobits
	.weak		__nv_reservedSMEM_offset_0_alias
	.size		__nv_reservedSMEM_offset_0_alias, 0, 0
	.other		__nv_reservedSMEM_offset_0_alias,@"STO_CUDA_RESERVED_SHARED STV_DEFAULT"
__nv_reservedSMEM_offset_0_alias:
	.zero		0


//--------------------- .nv.global                --------------------------
	.section	.nv.global,"aw",@nobits
.nv.global:
	.type		_ZN39_INTERNAL_b51b3b2e_4_k_cu_aea954ec_29314cute1_E,@object
	.size		_ZN39_INTERNAL_b51b3b2e_4_k_cu_aea954ec_29314cute1_E,(_ZN39_INTERNAL_b51b3b2e_4_k_cu_aea954ec_29314cuda3std3__45__cpo6cbeginE - _ZN39_INTERNAL_b51b3b2e_4_k_cu_aea954ec_29314cute1_E)
_ZN39_INTERNAL_b51b3b2e_4_k_cu_aea954ec_29314cute1_E:
	.zero		1
	.type		_ZN39_INTERNAL_b51b3b2e_4_k_cu_aea954ec_29314cuda3std3__45__cpo6cbeginE,@object
	.size		_ZN39_INTERNAL_b51b3b2e_4_k_cu_aea954ec_29314cuda3std3__45__cpo6cbeginE,(_ZN39_INTERNAL_b51b3b2e_4_k_cu_aea954ec_29314cuda3std3__48in_placeE - _ZN39_INTERNAL_b51b3b2e_4_k_cu_aea954ec_29314cuda3std3__45__cpo6cbeginE)
_ZN39_INTERNAL_b51b3b2e_4_k_cu_aea954ec_29314cuda3std3__45__cpo6cbeginE:
	.zero		1
	.type		_ZN39_INTERNAL_b51b3b2e_4_k_cu_aea954ec_29314cuda3std3__48in_placeE,@object
	.size		_ZN39_INTERNAL_b51b3b2e_4_k_cu_aea954ec_29314cuda3std3__48in_placeE,(_ZN39_INTERNAL_b51b3b2e_4_k_cu_aea954ec_29314cuda3std6ranges3__45__cpo9iter_moveE - _ZN39_INTERNAL_b51b3b2e_4_k_cu_aea954ec_29314cuda3std3__48in_placeE)
_ZN39_INTERNAL_b51b3b2e_4_k_cu_aea954ec_29314cuda3std3__48in_placeE:
	.zero		1
	.type		_ZN39_INTERNAL_b51b3b2e_4_k_cu_aea954ec_29314cuda3std6ranges3__45__cpo9iter_moveE,@object
	.size		_ZN39_INTERNAL_b51b3b2e_4_k_cu_aea954ec_29314cuda3std6ranges3__45__cpo9iter_moveE,(_ZN39_INTERNAL_b51b3b2e_4_k_cu_aea954ec_29314cuda3std3__45__cpo5beginE - _ZN39_INTERNAL_b51b3b2e_4_k_cu_aea954ec_29314cuda3std6ranges3__45__cpo9iter_moveE)
_ZN39_INTERNAL_b51b3b2e_4_k_cu_aea954ec_29314cuda3std6ranges3__45__cpo9iter_moveE:
	.zero		1
	.type		_ZN39_INTERNAL_b51b3b2e_4_k_cu_aea954ec_29314cuda3std3__45__cpo5beginE,@object
	.size		_ZN39_INTERNAL_b51b3b2e_4_k_cu_aea954ec_29314cuda3std3__45__cpo5beginE,(_ZN39_INTERNAL_b51b3b2e_4_k_cu_aea954ec_29314cuda3std3__441_GLOBAL__N__b51b3b2e_4_k_cu_aea954ec_29316ignoreE - _ZN39_INTERNAL_b51b3b2e_4_k_cu_aea954ec_29314cuda3std3__45__cpo5beginE)
_ZN39_INTERNAL_b51b3b2e_4_k_cu_aea954ec_29314cuda3std3__45__cpo5beginE:
	.zero		1
	.type		_ZN39_INTERNAL_b51b3b2e_4_k_cu_aea954ec_29314cuda3std3__441_GLOBAL__N__b51b3b2e_4_k_cu_aea954ec_29316ignoreE,@object
	.size		_ZN39_INTERNAL_b51b3b2e_4_k_cu_aea954ec_29314cuda3std3__441_GLOBAL__N__b51b3b2e_4_k_cu_aea954ec_29316ignoreE,(_ZN39_INTERNAL_b51b3b2e_4_k_cu_aea954ec_29314cute7productE - _ZN39_INTERNAL_b51b3b2e_4_k_cu_aea954ec_29314cuda3std3__441_GLOBAL__N__b51b3b2e_4_k_cu_aea954ec_29316ignoreE)
_ZN39_INTERNAL_b51b3b2e_4_k_cu_aea954ec_29314cuda3std3__441_GLOBAL__N__b51b3b2e_4_k_cu_aea954ec_29316ignoreE:
	.zero		1
	.type		_ZN39_INTERNAL_b51b3b2e_4_k_cu_aea954ec_29314cute7productE,@object
	.size		_ZN39_INTERNAL_b51b3b2e_4_k_cu_aea954ec_29314cute7productE,(_ZN39_INTERNAL_b51b3b2e_4_k_cu_aea954ec_29314cuda3std3__45__cpo3endE - _ZN39_INTERNAL_b51b3b2e_4_k_cu_aea954ec_29314cute7productE)
_ZN39_INTERNAL_b51b3b2e_4_k_cu_aea954ec_29314cute7productE:
	.zero		1
	.type		_ZN39_INTERNAL_b51b3b2e_4_k_cu_aea954ec_29314cuda3std3__45__cpo3endE,@object
	.size		_ZN39_INTERNAL_b51b3b2e_4_k_cu_aea954ec_29314cuda3std3__45__cpo3endE,(_ZN39_INTERNAL_b51b3b2e_4_k_cu_aea954ec_29314cuda3std3__419piecewise_constructE - _ZN39_INTERNAL_b51b3b2e_4_k_cu_aea954ec_29314cuda3std3__45__cpo3endE)
_ZN39_INTERNAL_b51b3b2e_4_k_cu_aea954ec_29314cuda3std3__45__cpo3endE:
	.zero		1
	.type		_ZN39_INTERNAL_b51b3b2e_4_k_cu_aea954ec_29314cuda3std3__419piecewise_constructE,@object
	.size		_ZN39_INTERNAL_b51b3b2e_4_k_cu_aea954ec_29314cuda3std3__419piecewise_constructE,(_ZN39_INTERNAL_b51b3b2e_4_k_cu_aea954ec_29314cuda3std3__45__cpo4cendE - _ZN39_INTERNAL_b51b3b2e_4_k_cu_aea954ec_29314cuda3std3__419piecewise_constructE)
_ZN39_INTERNAL_b51b3b2e_4_k_cu_aea954ec_29314cuda3std3__419piecewise_constructE:
	.zero		1
	.type		_ZN39_INTERNAL_b51b3b2e_4_k_cu_aea954ec_29314cuda3std3__45__cpo4cendE,@object
	.size		_ZN39_INTERNAL_b51b3b2e_4_k_cu_aea954ec_29314cuda3std3__45__cpo4cendE,(_ZN39_INTERNAL_b51b3b2e_4_k_cu_aea954ec_29314cuda3std6ranges3__45__cpo4swapE - _ZN39_INTERNAL_b51b3b2e_4_k_cu_aea954ec_29314cuda3std3__45__cpo4cendE)
_ZN39_INTERNAL_b51b3b2e_4_k_cu_aea954ec_29314cuda3std3__45__cpo4cendE:
	.zero		1
	.type		_ZN39_INTERNAL_b51b3b2e_4_k_cu_aea954ec_29314cuda3std6ranges3__45__cpo4swapE,@object
	.size		_ZN39_INTERNAL_b51b3b2e_4_k_cu_aea954ec_29314cuda3std6ranges3__45__cpo4swapE,(.L_7 - _ZN39_INTERNAL_b51b3b2e_4_k_cu_aea954ec_29314cuda3std6ranges3__45__cpo4swapE)
_ZN39_INTERNAL_b51b3b2e_4_k_cu_aea954ec_29314cuda3std6ranges3__45__cpo4swapE:
	.zero		1
.L_7:


//--------------------- .nv.constant0._ZN7cutlass13device_kernelINS_4conv6kernel13ConvUniversalINS1_16ConvProblemShapeILNS1_8OperatorE0ELi3EEENS1_10collective14CollectiveConvINS1_46MainloopSm90TmaGmmaWarpSpecializedImplicitGemmILS5_0ELi7ELi3EN4cute5tupleIJNSA_1CILi2EEENSC_ILi1EEESE_EEENS1_36KernelImplicitTmaWarpSpecializedSm90ELi1EEENSB_IJNSC_ILi64EEESI_NSB_IJSI_EEEEEENS_10tfloat32_tESL_NSA_8TiledMMAINSA_8MMA_AtomIJNSA_4SM904GMMA29MMA_64x64x8_F32TF32TF32_SS_TNILNSP_7ScaleInE1ELSR_1EEEEEENSA_6LayoutINSB_IJSE_SE_SE_EEENSB_IJNSC_ILi0EEESW_SW_EEEEENSB_IJNSA_10UnderscoreESZ_SZ_EEEEENS7_6detail26Sm90ImplicitGemmTileTraitsINSA_20SM90_TMA_LOAD_IM2COLENSA_14ComposedLayoutINSA_7SwizzleILi3ELi4ELi3EEENSA_18smem_ptr_flag_bitsILi32EEENSU_INSB_IJNSB_IJNSC_ILi8EEES1A_EEENSB_IJNSC_ILi32EEESD_EEENSB_IJSE_NSC_ILi7EEEEEEEEENSB_IJNSB_IJS1C_NSC_ILi512EEEEEENSB_IJSE_NSC_ILi256EEEEEENSB_IJSW_NSC_ILi4096EEEEEEEEEEEEEvEENS13_INSA_23SM90_TMA_LOAD_MULTICASTES1P_vEEEENS_8epilogue10collective6detail29Sm90TmaWarpSpecializedAdapterINS1V_15DefaultEpilogueISL_NSB_IJNSB_IJllllEEESE_SW_EEES20_NS1U_6thread17LinearCombinationISL_Li1EffLNS21_9ScaleType4KindE0ELNS_15FloatRoundStyleE2ESL_EENS_4gemm15EpilogueDefaultEEEEEvvEEEEvNT_6ParamsE --------------------------
	.section	.nv.constant0._ZN7cutlass13device_kernelINS_4conv6kernel13ConvUniversalINS1_16ConvProblemShapeILNS1_8OperatorE0ELi3EEENS1_10collective14CollectiveConvINS1_46MainloopSm90TmaGmmaWarpSpecializedImplicitGemmILS5_0ELi7ELi3EN4cute5tupleIJNSA_1CILi2EEENSC_ILi1EEESE_EEENS1_36KernelImplicitTmaWarpSpecializedSm90ELi1EEENSB_IJNSC_ILi64EEESI_NSB_IJSI_EEEEEENS_10tfloat32_tESL_NSA_8TiledMMAINSA_8MMA_AtomIJNSA_4SM904GMMA29MMA_64x64x8_F32TF32TF32_SS_TNILNSP_7ScaleInE1ELSR_1EEEEEENSA_6LayoutINSB_IJSE_SE_SE_EEENSB_IJNSC_ILi0EEESW_SW_EEEEENSB_IJNSA_10UnderscoreESZ_SZ_EEEEENS7_6detail26Sm90ImplicitGemmTileTraitsINSA_20SM90_TMA_LOAD_IM2COLENSA_14ComposedLayoutINSA_7SwizzleILi3ELi4ELi3EEENSA_18smem_ptr_flag_bitsILi32EEENSU_INSB_IJNSB_IJNSC_ILi8EEES1A_EEENSB_IJNSC_ILi32EEESD_EEENSB_IJSE_NSC_ILi7EEEEEEEEENSB_IJNSB_IJS1C_NSC_ILi512EEEEEENSB_IJSE_NSC_ILi256EEEEEENSB_IJSW_NSC_ILi4096EEEEEEEEEEEEEvEENS13_INSA_23SM90_TMA_LOAD_MULTICASTES1P_vEEEENS_8epilogue10collective6detail29Sm90TmaWarpSpecializedAdapterINS1V_15DefaultEpilogueISL_NSB_IJNSB_IJllllEEESE_SW_EEES20_NS1U_6thread17LinearCombinationISL_Li1EffLNS21_9ScaleType4KindE0ELNS_15FloatRoundStyleE2ESL_EENS_4gemm15EpilogueDefaultEEEEEvvEEEEvNT_6ParamsE,"a",@progbits
	.sectionflags	@""
	.align	4
.nv.constant0._ZN7cutlass13device_kernelINS_4conv6kernel13ConvUniversalINS1_16ConvProblemShapeILNS1_8OperatorE0ELi3EEENS1_10collective14CollectiveConvINS1_46MainloopSm90TmaGmmaWarpSpecializedImplicitGemmILS5_0ELi7ELi3EN4cute5tupleIJNSA_1CILi2EEENSC_ILi1EEESE_EEENS1_36KernelImplicitTmaWarpSpecializedSm90ELi1EEENSB_IJNSC_ILi64EEESI_NSB_IJSI_EEEEEENS_10tfloat32_tESL_NSA_8TiledMMAINSA_8MMA_AtomIJNSA_4SM904GMMA29MMA_64x64x8_F32TF32TF32_SS_TNILNSP_7ScaleInE1ELSR_1EEEEEENSA_6LayoutINSB_IJSE_SE_SE_EEENSB_IJNSC_ILi0EEESW_SW_EEEEENSB_IJNSA_10UnderscoreESZ_SZ_EEEEENS7_6detail26Sm90ImplicitGemmTileTraitsINSA_20SM90_TMA_LOAD_IM2COLENSA_14ComposedLayoutINSA_7SwizzleILi3ELi4ELi3EEENSA_18smem_ptr_flag_bitsILi32EEENSU_INSB_IJNSB_IJNSC_ILi8EEES1A_EEENSB_IJNSC_ILi32EEESD_EEENSB_IJSE_NSC_ILi7EEEEEEEEENSB_IJNSB_IJS1C_NSC_ILi512EEEEEENSB_IJSE_NSC_ILi256EEEEEENSB_IJSW_NSC_ILi4096EEEEEEEEEEEEEvEENS13_INSA_23SM90_TMA_LOAD_MULTICASTES1P_vEEEENS_8epilogue10collective6detail29Sm90TmaWarpSpecializedAdapterINS1V_15DefaultEpilogueISL_NSB_IJNSB_IJllllEEESE_SW_EEES20_NS1U_6thread17LinearCombinationISL_Li1EffLNS21_9ScaleType4KindE0ELNS_15FloatRoundStyleE2ESL_EENS_4gemm15EpilogueDefaultEEEEEvvEEEEvNT_6ParamsE:
	.zero		1664


//--------------------- SYMBOLS --------------------------

	.type		.nv.reservedSmem.offset0,@object
	.size		.nv.reservedSmem.offset0,0x4
